def gluon_tcgen05(
    a_ptr,
    b_ptr,
    c_ptr,
    M,
    N,
    K,
    stride_am,
    stride_bk,
    stride_cm,
    BLOCK_M: gl.constexpr,
    BLOCK_N: gl.constexpr,
    BLOCK_K: gl.constexpr,
    DTYPE: gl.constexpr,
    A_LAYOUT: gl.constexpr,
    B_LAYOUT: gl.constexpr,
    C_LAYOUT: gl.constexpr,
    B_SHAPE: gl.constexpr,
    TMEM_LAYOUT: gl.constexpr,
    TMEM_REG: gl.constexpr,
    TRANS_B: gl.constexpr,
    NUM_BUFFERS: gl.constexpr,
):
    a_desc = tma.make_tensor_descriptor(
        a_ptr, [M, K], [stride_am, 1], [BLOCK_M, BLOCK_K], A_LAYOUT
    )
    b_desc = tma.make_tensor_descriptor(
        b_ptr,
        [N, K] if TRANS_B else [K, N],
        [stride_bk, 1],
        B_SHAPE,
        B_LAYOUT,
    )
    c_desc = tma.make_tensor_descriptor(
        c_ptr, [M, N], [stride_cm, 1], [BLOCK_M, BLOCK_N], C_LAYOUT
    )

    a_bufs = gl.allocate_shared_memory(
        DTYPE, [NUM_BUFFERS, BLOCK_M, BLOCK_K], A_LAYOUT
    )
    b_bufs = gl.allocate_shared_memory(DTYPE, [NUM_BUFFERS] + B_SHAPE, B_LAYOUT)

    pid_m = gl.program_id(0)
    pid_n = gl.program_id(1)
    off_m = pid_m * BLOCK_M
    off_n = pid_n * BLOCK_N

    tma_bars = gl.allocate_shared_memory(
        gl.int64, [NUM_BUFFERS, 1], mbarrier.MBarrierLayout()
    )
    mma_bars = gl.allocate_shared_memory(
        gl.int64, [NUM_BUFFERS, 1], mbarrier.MBarrierLayout()
    )
    for i in gl.static_range(NUM_BUFFERS):
        mbarrier.init(tma_bars.index(i), count=1)
        mbarrier.init(mma_bars.index(i), count=1)

    acc_tmem = allocate_tensor_memory(gl.float32, [BLOCK_M, BLOCK_N], TMEM_LAYOUT)
    idx = 0
    phase = 0
    use_acc = False
    for k in range(0, K, BLOCK_K):
        a = a_bufs.index(idx)
        b = b_bufs.index(idx)
        tma_bar = tma_bars.index(idx)
        mma_bar = mma_bars.index(idx)
        mbarrier.expect(
            tma_bar, a_desc.block_type.nbytes + b_desc.block_type.nbytes
        )
        tma.async_copy_global_to_shared(a_desc, [off_m, k], tma_bar, a)
        tma.async_copy_global_to_shared(
            b_desc, [off_n, k] if TRANS_B else [k, off_n], tma_bar, b
        )
        mbarrier.wait(tma_bar, phase=phase)

        if TRANS_B:
            b = b.permute((1, 0))
        tcgen05_mma(a, b, acc_tmem, use_acc=use_acc)
        tcgen05_commit(mma_bar)
        mbarrier.wait(mma_bar, phase=phase)
        use_acc = True

        idx += 1
        if idx == NUM_BUFFERS:
            idx = 0
            phase ^= 1

    for i in gl.static_range(NUM_BUFFERS):
        mbarrier.invalidate(tma_bars.index(i))
        mbarrier.invalidate(mma_bars.index(i))

    acc = acc_tmem.load(TMEM_REG)
    c_smem = gl.allocate_shared_memory(DTYPE, [BLOCK_M, BLOCK_N], C_LAYOUT)
    c_smem.store(acc.to(DTYPE))
    fence_async_shared()
    tma.async_copy_shared_to_global(c_desc, [off_m, off_n], c_smem)
    tma.store_wait(pendings=0)

# config = {"BLOCK_K": 64, "BLOCK_M": 64, "BLOCK_N": 128, "arch": "sm_100", "dtype": "fp8e4m3", "num_buffers": 2, "num_warps": 4, "trans_b": 0}
# arch = sm_100


// ===== COMPILED SASS (sm_100a) =====

	.target	sm_100a

	.elftype	@"ET_EXEC"


//--------------------- .note.nv.tkinfo           --------------------------
	.section	.note.nv.tkinfo,"",@"SHT_NOTE"
	.sectionflags	@"SHF_NOTE_NV_TKINFO"
	.tkinfo
        /*0018*/ 	.word	0x00000081
        /*0030*/ 	.string	""
        /*0030*/ 	.string	"ptxas-blackwell"
        /*0030*/ 	.string	"Cuda compilation tools, release 12.9, V12.9.86"
        /*0030*/ 	.string	"Build cuda_12.9.r12.9/compiler.36037853_0"
        /*0030*/ 	.string	"-v  -suppress-debug-info  -lineinfo  -arch sm_100a "



//--------------------- .note.nv.cuver            --------------------------
	.section	.note.nv.cuver,"",@"SHT_NOTE"
	.sectionflags	@"SHF_NOTE_NV_CUVER"
        /*0018*/ 	.short	0x0001
        /*001a*/ 	.short	0x0064
        /*001c*/ 	.short	0x0001
        /*001e*/ 	.short	0x0000
        /*0020*/ 	.short	0x0001
        /*0022*/ 	.short	0x0000


//--------------------- .nv.info                  --------------------------
	.section	.nv.info,"",@"SHT_CUDA_INFO"
	.align	4


	//----- nvinfo : EIATTR_REGCOUNT
	.align		4
        /*0000*/ 	.byte	0x04, 0x2f
        /*0002*/ 	.short	(.L_4 - .L_3)
	.align		4
.L_3:
        /*0004*/ 	.word	index@(gluon_tcgen05)
        /*0008*/ 	.word	0x00000047


	//----- nvinfo : EIATTR_FRAME_SIZE
	.align		4
.L_4:
        /*000c*/ 	.byte	0x04, 0x11
        /*000e*/ 	.short	(.L_6 - .L_5)
	.align		4
.L_5:
        /*0010*/ 	.word	index@($__internal_2_$__cuda_sm10x_tcgen05_guardrail_trap_unallocated_columns_being_dealloced)
        /*0014*/ 	.word	0x00000000


	//----- nvinfo : EIATTR_FRAME_SIZE
	.align		4
.L_6:
        /*0018*/ 	.byte	0x04, 0x11
        /*001a*/ 	.short	(.L_8 - .L_7)
	.align		4
.L_7:
        /*001c*/ 	.word	index@($__internal_1_$__cuda_sm10x_tcgen05_guardrail_trap_phase_invalid_during_alloc)
        /*0020*/ 	.word	0x00000000


	//----- nvinfo : EIATTR_FRAME_SIZE
	.align		4
.L_8:
        /*0024*/ 	.byte	0x04, 0x11
        /*0026*/ 	.short	(.L_10 - .L_9)
	.align		4
.L_9:
        /*0028*/ 	.word	index@($__internal_0_$__cuda_sm10x_tcgen05_guardrail_trap_col_being_dealloced_not_returned_by_alloc)
        /*002c*/ 	.word	0x00000000


	//----- nvinfo : EIATTR_FRAME_SIZE
	.align		4
.L_10:
        /*0030*/ 	.byte	0x04, 0x11
        /*0032*/ 	.short	(.L_12 - .L_11)
	.align		4
.L_11:
        /*0034*/ 	.word	index@(gluon_tcgen05)
        /*0038*/ 	.word	0x00000000


	//----- nvinfo : EIATTR_MIN_STACK_SIZE
	.align		4
.L_12:
        /*003c*/ 	.byte	0x04, 0x12
        /*003e*/ 	.short	(.L_14 - .L_13)
	.align		4
.L_13:
        /*0040*/ 	.word	index@(gluon_tcgen05)
        /*0044*/ 	.word	0x00000000
.L_14:


//--------------------- .nv.info.gluon_tcgen05    --------------------------
	.section	.nv.info.gluon_tcgen05,"",@"SHT_CUDA_INFO"
	.sectionflags	@""
	.align	4


	//----- nvinfo : EIATTR_CUDA_API_VERSION
	.align		4
        /*0000*/ 	.byte	0x04, 0x37
        /*0002*/ 	.short	(.L_16 - .L_15)
.L_15:
        /*0004*/ 	.word	0x00000081


	//----- nvinfo : EIATTR_KPARAM_INFO
	.align		4
.L_16:
        /*0008*/ 	.byte	0x04, 0x17
        /*000a*/ 	.short	(.L_18 - .L_17)
.L_17:
        /*000c*/ 	.word	0x00000000
        /*0010*/ 	.short	0x000a
        /*0012*/ 	.short	0x0048
        /*0014*/ 	.byte	0x00, 0xf4, 0x21, 0x00


	//----- nvinfo : EIATTR_KPARAM_INFO
	.align		4
.L_18:
        /*0018*/ 	.byte	0x04, 0x17
        /*001a*/ 	.short	(.L_20 - .L_19)
.L_19:
        /*001c*/ 	.word	0x00000000
        /*0020*/ 	.short	0x0009
        /*0022*/ 	.short	0x0040
        /*0024*/ 	.byte	0x00, 0xf4, 0x21, 0x00


	//----- nvinfo : EIATTR_KPARAM_INFO
	.align		4
.L_20:
        /*0028*/ 	.byte	0x04, 0x17
        /*002a*/ 	.short	(.L_22 - .L_21)
.L_21:
        /*002c*/ 	.word	0x00000000
        /*0030*/ 	.short	0x0008
        /*0032*/ 	.short	0x0038
        /*0034*/ 	.byte	0x00, 0xf0, 0x21, 0x00


	//----- nvinfo : EIATTR_KPARAM_INFO
	.align		4
.L_22:
        /*0038*/ 	.byte	0x04, 0x17
        /*003a*/ 	.short	(.L_24 - .L_23)
.L_23:
        /*003c*/ 	.word	0x00000000
        /*0040*/ 	.short	0x0007
        /*0042*/ 	.short	0x0030
        /*0044*/ 	.byte	0x00, 0xf0, 0x21, 0x00


	//----- nvinfo : EIATTR_KPARAM_INFO
	.align		4
.L_24:
        /*0048*/ 	.byte	0x04, 0x17
        /*004a*/ 	.short	(.L_26 - .L_25)
.L_25:
        /*004c*/ 	.word	0x00000000
        /*0050*/ 	.short	0x0006
        /*0052*/ 	.short	0x0028
        /*0054*/ 	.byte	0x00, 0xf0, 0x21, 0x00


	//----- nvinfo : EIATTR_KPARAM_INFO
	.align		4
.L_26:
        /*0058*/ 	.byte	0x04, 0x17
        /*005a*/ 	.short	(.L_28 - .L_27)
.L_27:
        /*005c*/ 	.word	0x00000000
        /*0060*/ 	.short	0x0005
        /*0062*/ 	.short	0x0020
        /*0064*/ 	.byte	0x00, 0xf0, 0x11, 0x00


	//----- nvinfo : EIATTR_KPARAM_INFO
	.align		4
.L_28:
        /*0068*/ 	.byte	0x04, 0x17
        /*006a*/ 	.short	(.L_30 - .L_29)
.L_29:
        /*006c*/ 	.word	0x00000000
        /*0070*/ 	.short	0x0004
        /*0072*/ 	.short	0x001c
        /*0074*/ 	.byte	0x00, 0xf0, 0x11, 0x00


	//----- nvinfo : EIATTR_KPARAM_INFO
	.align		4
.L_30:
        /*0078*/ 	.byte	0x04, 0x17
        /*007a*/ 	.short	(.L_32 - .L_31)
.L_31:
        /*007c*/ 	.word	0x00000000
        /*0080*/ 	.short	0x0003
        /*0082*/ 	.short	0x0018
        /*0084*/ 	.byte	0x00, 0xf0, 0x11, 0x00


	//----- nvinfo : EIATTR_KPARAM_INFO
	.align		4
.L_32:
        /*0088*/ 	.byte	0x04, 0x17
        /*008a*/ 	.short	(.L_34 - .L_33)
.L_33:
        /*008c*/ 	.word	0x00000000
        /*0090*/ 	.short	0x0002
        /*0092*/ 	.short	0x0010
        /*0094*/ 	.byte	0x00, 0xf4, 0x21, 0x00


	//----- nvinfo : EIATTR_KPARAM_INFO
	.align		4
.L_34:
        /*0098*/ 	.byte	0x04, 0x17
        /*009a*/ 	.short	(.L_36 - .L_35)
.L_35:
        /*009c*/ 	.word	0x00000000
        /*00a0*/ 	.short	0x0001
        /*00a2*/ 	.short	0x0008
        /*00a4*/ 	.byte	0x00, 0xf4, 0x21, 0x00


	//----- nvinfo : EIATTR_KPARAM_INFO
	.align		4
.L_36:
        /*00a8*/ 	.byte	0x04, 0x17
        /*00aa*/ 	.short	(.L_38 - .L_37)
.L_37:
        /*00ac*/ 	.word	0x00000000
        /*00b0*/ 	.short	0x0000
        /*00b2*/ 	.short	0x0000
        /*00b4*/ 	.byte	0x00, 0xf4, 0x21, 0x00


	//----- nvinfo : EIATTR_AT_ENTRY_FRAGMENTS
	.align		4
.L_38:
        /*00b8*/ 	.byte	0x04, 0x4f
        /*00ba*/ 	.short	(.L_40 - .L_39)


	//   ....[0]....
.L_39:
        /*00bc*/ 	.word	0x00000004


	//----- nvinfo : EIATTR_RESERVED_SMEM_USED
	.align		4
.L_40:
        /*00c0*/ 	.byte	0x01, 0x41
	.zero		2


	//----- nvinfo : EIATTR_SPARSE_MMA_MASK
	.align		4
        /*00c4*/ 	.byte	0x03, 0x50
        /*00c6*/ 	.short	0x0000


	//----- nvinfo : EIATTR_TCGEN05_1CTA_USED
	.align		4
        /*00c8*/ 	.byte	0x01, 0x51
	.zero		2


	//----- nvinfo : EIATTR_MAXREG_COUNT
	.align		4
        /*00cc*/ 	.byte	0x03, 0x1b
        /*00ce*/ 	.short	0x00ff


	//----- nvinfo : EIATTR_NUM_BARRIERS
	.align		4
        /*00d0*/ 	.byte	0x02, 0x4c
        /*00d2*/ 	.byte	0x01
	.zero		1


	//----- nvinfo : EIATTR_INT_WARP_WIDE_INSTR_OFFSETS
	.align		4
        /*00d4*/ 	.byte	0x04, 0x31
        /*00d6*/ 	.short	(.L_42 - .L_41)


	//   ....[0]....
.L_41:
        /*00d8*/ 	.word	0x00001640


	//   ....[1]....
        /*00dc*/ 	.word	0x00001660


	//   ....[2]....
        /*00e0*/ 	.word	0x000016f0


	//   ....[3]....
        /*00e4*/ 	.word	0x000018a0


	//   ....[4]....
        /*00e8*/ 	.word	0x000018b0


	//   ....[5]....
        /*00ec*/ 	.word	0x00001910


	//   ....[6]....
        /*00f0*/ 	.word	0x00001920


	//   ....[7]....
        /*00f4*/ 	.word	0x00001b70


	//   ....[8]....
        /*00f8*/ 	.word	0x00001b80


	//   ....[9]....
        /*00fc*/ 	.word	0x00001d00


	//   ....[10]....
        /*0100*/ 	.word	0x00001d30


	//   ....[11]....
        /*0104*/ 	.word	0x00001d60


	//   ....[12]....
        /*0108*/ 	.word	0x00001d80


	//   ....[13]....
        /*010c*/ 	.word	0x00001fa0


	//   ....[14]....
        /*0110*/ 	.word	0x00001fb0


	//   ....[15]....
        /*0114*/ 	.word	0x00002290


	//   ....[16]....
        /*0118*/ 	.word	0x000022a0


	//   ....[17]....
        /*011c*/ 	.word	0x00002710


	//   ....[18]....
        /*0120*/ 	.word	0x00002760


	//----- nvinfo : EIATTR_COOP_GROUP_MASK_REGIDS
	.align		4
.L_42:
        /*0124*/ 	.byte	0x04, 0x29
        /*0126*/ 	.short	(.L_44 - .L_43)


	//   ....[0]....
.L_43:
        /*0128*/ 	.word	0xffffffff


	//   ....[1]....
        /*012c*/ 	.word	0xffffffff


	//   ....[2]....
        /*0130*/ 	.word	0xffffffff


	//   ....[3]....
        /*0134*/ 	.word	0xffffffff


	//   ....[4]....
        /*0138*/ 	.word	0xffffffff


	//   ....[5]....
        /*013c*/ 	.word	0xffffffff


	//   ....[6]....
        /*0140*/ 	.word	0xffffffff


	//   ....[7]....
        /*0144*/ 	.word	0xffffffff


	//   ....[8]....
        /*0148*/ 	.word	0xffffffff


	//   ....[9]....
        /*014c*/ 	.word	0xffffffff


	//----- nvinfo : EIATTR_COOP_GROUP_INSTR_OFFSETS
	.align		4
.L_44:
        /*0150*/ 	.byte	0x04, 0x28
        /*0152*/ 	.short	(.L_46 - .L_45)


	//   ....[0]....
.L_45:
        /*0154*/ 	.word	0x00000050


	//   ....[1]....
        /*0158*/ 	.word	0x00000310


	//   ....[2]....
        /*015c*/ 	.word	0x000004f0


	//   ....[3]....
        /*0160*/ 	.word	0x000009a0


	//   ....[4]....
        /*0164*/ 	.word	0x00000ae0


	//   ....[5]....
        /*0168*/ 	.word	0x00000f50


	//   ....[6]....
        /*016c*/ 	.word	0x00001090


	//   ....[7]....
        /*0170*/ 	.word	0x000014e0


	//   ....[8]....
        /*0174*/ 	.word	0x000025a0


	//   ....[9]....
        /*0178*/ 	.word	0x00002810


	//----- nvinfo : EIATTR_VRC_CTA_INIT_COUNT
	.align		4
.L_46:
        /*017c*/ 	.byte	0x02, 0x4a
        /*017e*/ 	.byte	0x80
	.zero		1


	//----- nvinfo : EIATTR_MBARRIER_INSTR_OFFSETS
	.align		4
        /*0180*/ 	.byte	0x04, 0x39
        /*0182*/ 	.short	(.L_48 - .L_47)


	//   ....[0]....
.L_47:
        /*0184*/ 	.word	0x00001710
        /*0188*/ 	.word	0x000000ff
        /*018c*/ 	.word	0x00006000
        /*0190*/ 	.short	0x0100
        /*0192*/ 	.byte	0x08
	.zero		1


	//   ....[1]....
        /*0194*/ 	.word	0x00001720
        /*0198*/ 	.word	0x000000ff
        /*019c*/ 	.word	0x00006010
        /*01a0*/ 	.short	0x0100
        /*01a2*/ 	.byte	0x08
	.zero		1


	//   ....[2]....
        /*01a4*/ 	.word	0x000017d0
        /*01a8*/ 	.word	0x000000ff
        /*01ac*/ 	.word	0x00006008
        /*01b0*/ 	.short	0x0100
        /*01b2*/ 	.byte	0x08
	.zero		1


	//   ....[3]....
        /*01b4*/ 	.word	0x000017e0
        /*01b8*/ 	.word	0x000000ff
        /*01bc*/ 	.word	0x00006018
        /*01c0*/ 	.short	0x0100
        /*01c2*/ 	.byte	0x08
	.zero		1


	//   ....[4]....
        /*01c4*/ 	.word	0x000019b0
        /*01c8*/ 	.word	0x000000ff
        /*01cc*/ 	.word	0x00006000
        /*01d0*/ 	.short	0x010a
        /*01d2*/ 	.byte	0x08
	.zero		1


	//   ....[5]....
        /*01d4*/ 	.word	0x00001bd0
        /*01d8*/ 	.word	0x000000ff
        /*01dc*/ 	.word	0x00006010
        /*01e0*/ 	.short	0x010a
        /*01e2*/ 	.byte	0x08
	.zero		1


	//   ....[6]....
        /*01e4*/ 	.word	0x00001e00
        /*01e8*/ 	.word	0x000000ff
        /*01ec*/ 	.word	0x00006000
        /*01f0*/ 	.short	0x010a
        /*01f2*/ 	.byte	0x1c
	.zero		1


	//   ....[7]....
        /*01f4*/ 	.word	0x00001ff0
        /*01f8*/ 	.word	0x000000ff
        /*01fc*/ 	.word	0x00006010
        /*0200*/ 	.short	0x010a
        /*0202*/ 	.byte	0x1c
	.zero		1


	//   ....[8]....
        /*0204*/ 	.word	0x000020d0
        /*0208*/ 	.word	0x000000ff
        /*020c*/ 	.word	0x00006000
        /*0210*/ 	.short	0x0108
        /*0212*/ 	.byte	0x08
	.zero		1


	//   ....[9]....
        /*0214*/ 	.word	0x000020e0
        /*0218*/ 	.word	0x000000ff
        /*021c*/ 	.word	0x00006010
        /*0220*/ 	.short	0x0108
        /*0222*/ 	.byte	0x08
	.zero		1


	//   ....[10]....
        /*0224*/ 	.word	0x00002130
        /*0228*/ 	.word	0x000000ff
        /*022c*/ 	.word	0x00006008
        /*0230*/ 	.short	0x0108
        /*0232*/ 	.byte	0x08
	.zero		1


	//   ....[11]....
        /*0234*/ 	.word	0x00002140
        /*0238*/ 	.word	0x000000ff
        /*023c*/ 	.word	0x00006018
        /*0240*/ 	.short	0x0108
        /*0242*/ 	.byte	0x08
	.zero		1


	//   ....[12]....
        /*0244*/ 	.word	0x00002830
        /*0248*/ 	.word	0x000000ff
        /*024c*/ 	.word	0x00006000
        /*0250*/ 	.short	0x010a
        /*0252*/ 	.byte	0x08
	.zero		1


	//   ....[13]....
        /*0254*/ 	.word	0x00002860
        /*0258*/ 	.word	0x000000ff
        /*025c*/ 	.word	0x00006010
        /*0260*/ 	.short	0x010a
        /*0262*/ 	.byte	0x08
	.zero		1


	//   ....[14]....
        /*0264*/ 	.word	0x00002890
        /*0268*/ 	.word	0x000000ff
        /*026c*/ 	.word	0x00006000
        /*0270*/ 	.short	0x010a
        /*0272*/ 	.byte	0x1c
	.zero		1


	//   ....[15]....
        /*0274*/ 	.word	0x000028c0
        /*0278*/ 	.word	0x000000ff
        /*027c*/ 	.word	0x00006010
        /*0280*/ 	.short	0x010a
        /*0282*/ 	.byte	0x1c
	.zero		1


	//----- nvinfo : EIATTR_NUM_MBARRIERS
	.align		4
.L_48:
        /*0284*/ 	.byte	0x03, 0x38
        /*0286*/ 	.short	0x0004


	//----- nvinfo : EIATTR_EXIT_INSTR_OFFSETS
	.align		4
        /*0288*/ 	.byte	0x04, 0x1c
        /*028a*/ 	.short	(.L_50 - .L_49)


	//   ....[0]....
.L_49:
        /*028c*/ 	.word	0x00002820


	//----- nvinfo : EIATTR_REQNTID
	.align		4
.L_50:
        /*0290*/ 	.byte	0x04, 0x10
        /*0292*/ 	.short	(.L_52 - .L_51)
.L_51:
        /*0294*/ 	.word	0x00000080
        /*0298*/ 	.word	0x00000001
        /*029c*/ 	.word	0x00000001


	//----- nvinfo : EIATTR_CRS_STACK_SIZE
	.align		4
.L_52:
        /*02a0*/ 	.byte	0x04, 0x1e
        /*02a2*/ 	.short	(.L_54 - .L_53)
.L_53:
        /*02a4*/ 	.word	0x00000000


	//----- nvinfo : EIATTR_CBANK_PARAM_SIZE
	.align		4
.L_54:
        /*02a8*/ 	.byte	0x03, 0x19
        /*02aa*/ 	.short	0x0050


	//----- nvinfo : EIATTR_PARAM_CBANK
	.align		4
        /*02ac*/ 	.byte	0x04, 0x0a
        /*02ae*/ 	.short	(.L_56 - .L_55)
	.align		4
.L_55:
        /*02b0*/ 	.word	index@(.nv.constant0.gluon_tcgen05)
        /*02b4*/ 	.short	0x0380
        /*02b6*/ 	.short	0x0050


	//----- nvinfo : EIATTR_SW_WAR
	.align		4
.L_56:
        /*02b8*/ 	.byte	0x04, 0x36
        /*02ba*/ 	.short	(.L_58 - .L_57)
.L_57:
        /*02bc*/ 	.word	0x00000008
.L_58:


//--------------------- .nv.compat                --------------------------
	.section	.nv.compat,"",@"SHT_CUDA_COMPAT_INFO"
	.align	4
        /*0000*/ 	.byte	0x02, 0x02, 0x02, 0x00, 0x02, 0x05, 0x05, 0x00, 0x02, 0x03, 0x03, 0x00, 0x02, 0x06, 0x01, 0x00


//--------------------- .nv.callgraph             --------------------------
	.section	.nv.callgraph,"",@"SHT_CUDA_CALLGRAPH"
	.align	4
	.sectionentsize	8
	.align		4
        /*0000*/ 	.word	0x00000000
	.align		4
        /*0004*/ 	.word	0xffffffff
	.align		4
        /*0008*/ 	.word	0x00000000
	.align		4
        /*000c*/ 	.word	0xfffffffe
	.align		4
        /*0010*/ 	.word	0x00000000
	.align		4
        /*0014*/ 	.word	0xfffffffd
	.align		4
        /*0018*/ 	.word	0x00000000
	.align		4
        /*001c*/ 	.word	0xfffffffc


//--------------------- .text.gluon_tcgen05       --------------------------
	.section	.text.gluon_tcgen05,"ax",@progbits
	.align	128
        .global         gluon_tcgen05
        .type           gluon_tcgen05,@function
        .size           gluon_tcgen05,(.L_x_77 - gluon_tcgen05)
        .other          gluon_tcgen05,@"STO_CUDA_ENTRY STV_DEFAULT"
gluon_tcgen05:
.text.gluon_tcgen05:
[----:B------:R-:W1:Y:S01]  /*0000*/  LDC R1, c[0x0][0x37c] ;  /* 0x0000df00ff017b82 */ /* 0x000e620000000800 */
[----:B------:R-:W2:Y:S02]  /*0010*/  S2R R0, SR_TID.X ;  /* 0x0000000000007919 */ /* 0x000ea40000002100 */
[----:B--2---:R-:W-:-:S13]  /*0020*/  ISETP.GE.U32.AND P2, PT, R0, 0x20, PT ;  /* 0x000000200000780c */ /* 0x004fda0003f46070 */
[----:B------:R-:W-:Y:S05]  /*0030*/  @P2 BRA `(.L_x_0) ;  /* 0x0000000000b82947 */ /* 0x000fea0003800000 */
[----:B------:R-:W2:Y:S01]  /*0040*/  S2UR UR6, SR_CgaCtaId ;  /* 0x00000000000679c3 */ /* 0x000ea20000008800 */
[----:B------:R-:W-:Y:S01]  /*0050*/  NOP ;  /* 0x0000000000007918 */ /* 0x000fe20000000000 */
[----:B------:R-:W-:Y:S02]  /*0060*/  UMOV UR4, 0x40 ;  /* 0x0000004000047882 */ /* 0x000fe40000000000 */
[----:B--2---:R-:W-:-:S09]  /*0070*/  ULEA UR4, UR6, UR4, 0x18 ;  /* 0x0000000406047291 */ /* 0x004fd2000f8ec0ff */
[----:B------:R-:W2:Y:S01]  /*0080*/  LDS.U8 R2, [UR4] ;  /* 0x00000004ff027984 */ /* 0x000ea20008000000 */
[----:B------:R-:W-:Y:S02]  /*0090*/  UMOV UR4, 0x400 ;  /* 0x0000040000047882 */ /* 0x000fe40000000000 */
[----:B------:R-:W-:Y:S01]  /*00a0*/  ULEA UR4, UR6, UR4, 0x18 ;  /* 0x0000000406047291 */ /* 0x000fe2000f8ec0ff */
[----:B--2---:R-:W-:-:S13]  /*00b0*/  ISETP.NE.AND P0, PT, R2, RZ, PT ;  /* 0x000000ff0200720c */ /* 0x004fda0003f05270 */
[----:B------:R-:W-:Y:S05]  /*00c0*/  @P0 BRA `(.L_x_1) ;  /* 0x00000000007c0947 */ /* 0x000fea0003800000 */
[----:B------:R-:W-:-:S13]  /*00d0*/  ELECT P0, URZ, PT ;  /* 0x0000000000ff782f */ /* 0x000fda0003800000 */
[----:B------:R-:W-:Y:S05]  /*00e0*/  @!P0 BRA `(.L_x_2) ;  /* 0x0000000000848947 */ /* 0x000fea0003800000 */
[----:B------:R-:W-:Y:S01]  /*00f0*/  UMOV UR5, 0x4 ;  /* 0x0000000400057882 */ /* 0x000fe20000000000 */
[----:B------:R-:W-:Y:S02]  /*0100*/  IMAD.MOV.U32 R5, RZ, RZ, 0x1 ;  /* 0x00000001ff057424 */ /* 0x000fe400078e00ff */
[----:B------:R-:W-:Y:S02]  /*0110*/  IMAD.MOV.U32 R3, RZ, RZ, 0xf ;  /* 0x0000000fff037424 */ /* 0x000fe400078e00ff */
[----:B------:R-:W-:Y:S04]  /*0120*/  DEPBAR.LE SB2, 0x36 ;  /* 0x0000ad800000791a */ /* 0x000fe80000000000 */
[----:B------:R-:W2:Y:S02]  /*0130*/  UTCATOMSWS.FIND_AND_SET.ALIGN UP0, UR5, UR5 ;  /* 0x00000005000575e3 */ /* 0x000ea40008000800 */
[----:B--2---:R-:W-:-:S04]  /*0140*/  PLOP3.LUT P0, PT, PT, PT, UP0, 0x80, 0x8 ;  /* 0x000000000008781c */ /* 0x004fc80003f0f008 */
[----:B------:R-:W-:-:S04]  /*0150*/  SEL R2, RZ, 0xffffffff, !P0 ;  /* 0xffffffffff027807 */ /* 0x000fc80004000000 */
[----:B------:R-:W-:Y:S01]  /*0160*/  ISETP.NE.AND P0, PT, R2, RZ, PT ;  /* 0x000000ff0200720c */ /* 0x000fe20003f05270 */
[----:B------:R-:W-:-:S12]  /*0170*/  IMAD.U32 R2, RZ, RZ, UR5 ;  /* 0x00000005ff027e24 */ /* 0x000fd8000f8e00ff */
[----:B------:R-:W-:Y:S05]  /*0180*/  @P0 BRA `(.L_x_3) ;  /* 0x0000000000240947 */ /* 0x000fea0003800000 */
.L_x_4:
[----:B------:R-:W-:Y:S05]  /*0190*/  NANOSLEEP 0x64 ;  /* 0x000000640000795d */ /* 0x000fea0003800000 */
[----:B------:R-:W-:-:S05]  /*01a0*/  UMOV UR5, 0x4 ;  /* 0x0000000400057882 */ /* 0x000fca0000000000 */
[----:B------:R-:W-:Y:S04]  /*01b0*/  DEPBAR.LE SB2, 0x36 ;  /* 0x0000ad800000791a */ /* 0x000fe80000000000 */
[----:B------:R-:W2:Y:S02]  /*01c0*/  UTCATOMSWS.FIND_AND_SET.ALIGN UP0, UR5, UR5 ;  /* 0x00000005000575e3 */ /* 0x000ea40008000800 */
[----:B--2---:R-:W-:-:S04]  /*01d0*/  PLOP3.LUT P0, PT, PT, PT, UP0, 0x80, 0x8 ;  /* 0x000000000008781c */ /* 0x004fc80003f0f008 */
[----:B------:R-:W-:-:S04]  /*01e0*/  SEL R2, RZ, 0xffffffff, !P0 ;  /* 0xffffffffff027807 */ /* 0x000fc80004000000 */
[----:B------:R-:W-:Y:S01]  /*01f0*/  ISETP.NE.AND P0, PT, R2, RZ, PT ;  /* 0x000000ff0200720c */ /* 0x000fe20003f05270 */
[----:B------:R-:W-:-:S12]  /*0200*/  IMAD.U32 R2, RZ, RZ, UR5 ;  /* 0x00000005ff027e24 */ /* 0x000fd8000f8e00ff */
[----:B------:R-:W-:Y:S05]  /*0210*/  @!P0 BRA `(.L_x_4) ;  /* 0xfffffffc00dc8947 */ /* 0x000fea000383ffff */
.L_x_3:
[C---:B------:R-:W-:Y:S01]  /*0220*/  VIADD R4, R2.reuse, 0x10 ;  /* 0x0000001002047836 */ /* 0x040fe20000000000 */
[----:B------:R-:W-:Y:S01]  /*0230*/  UMOV UR5, 0x50 ;  /* 0x0000005000057882 */ /* 0x000fe20000000000 */
[----:B------:R-:W-:Y:S01]  /*0240*/  SHF.L.U32 R3, R3, R2, RZ ;  /* 0x0000000203037219 */ /* 0x000fe200000006ff */
[----:B------:R-:W-:Y:S01]  /*0250*/  ULEA UR5, UR6, UR5, 0x18 ;  /* 0x0000000506057291 */ /* 0x000fe2000f8ec0ff */
[----:B------:R-:W-:Y:S01]  /*0260*/  IMAD.SHL.U32 R2, R2, 0x20, RZ ;  /* 0x0000002002027824 */ /* 0x000fe200078e00ff */
[----:B------:R-:W-:-:S04]  /*0270*/  SHF.L.U32 R4, R5, R4, RZ ;  /* 0x0000000405047219 */ /* 0x000fc800000006ff */
[----:B------:R-:W-:-:S05]  /*0280*/  LOP3.LUT R3, R4, R3, RZ, 0xfc, !PT ;  /* 0x0000000304037212 */ /* 0x000fca00078efcff */
[----:B------:R2:W-:Y:S04]  /*0290*/  ATOMS.OR RZ, [UR5], R3 ;  /* 0x00000003ffff798c */ /* 0x0005e8000b000005 */
[----:B------:R2:W-:Y:S01]  /*02a0*/  STS [UR4], R2 ;  /* 0x00000002ff007988 */ /* 0x0005e20008000804 */
[----:B------:R-:W-:Y:S05]  /*02b0*/  BRA `(.L_x_2) ;  /* 0x0000000000107947 */ /* 0x000fea0003800000 */
.L_x_1:
[----:B------:R-:W-:Y:S01]  /*02c0*/  IMAD.MOV.U32 R3, RZ, RZ, -0x1 ;  /* 0xffffffffff037424 */ /* 0x000fe200078e00ff */
[----:B------:R-:W-:-:S04]  /*02d0*/  MOV R2, 0x300 ;  /* 0x0000030000027802 */ /* 0x000fc80000000f00 */
[----:B------:R2:W-:Y:S03]  /*02e0*/  STS [UR4], R3 ;  /* 0x00000003ff007988 */ /* 0x0005e60008000804 */
[----:B-12---:R-:W-:Y:S05]  /*02f0*/  CALL.REL.NOINC `($__internal_1_$__cuda_sm10x_tcgen05_guardrail_trap_phase_invalid_during_alloc) ;  /* 0x0000002400887944 */ /* 0x006fea0003c00000 */
.L_x_2:
[----:B------:R-:W-:Y:S05]  /*0300*/  WARPSYNC.ALL ;  /* 0x0000000000007948 */ /* 0x000fea0003800000 */
[----:B------:R-:W-:Y:S01]  /*0310*/  NOP ;  /* 0x0000000000007918 */ /* 0x000fe20000000000 */
.L_x_0:
[----:B------:R-:W3:Y:S08]  /*0320*/  S2UR UR4, SR_CgaCtaId ;  /* 0x00000000000479c3 */ /* 0x000ef00000008800 */
[----:B------:R-:W-:Y:S01]  /*0330*/  BAR.SYNC.DEFER_BLOCKING 0x0 ;  /* 0x0000000000007b1d */ /* 0x000fe20000010000 */
[----:B------:R-:W-:-:S05]  /*0340*/  LOP3.LUT R68, R0, 0x7f, RZ, 0xc0, !PT ;  /* 0x0000007f00447812 */ /* 0x000fca00078ec0ff */
[----:B------:R-:W-:Y:S02]  /*0350*/  UMOV UR8, 0x400 ;  /* 0x0000040000087882 */ /* 0x000fe40000000000 */
[----:B------:R-:W4:Y:S08]  /*0360*/  LDC R10, c[0x0][0x3a0] ;  /* 0x0000e800ff0a7b82 */ /* 0x000f300000000800 */
[----:B------:R-:W5:Y:S01]  /*0370*/  S2UR UR9, SR_CTAID.Y ;  /* 0x00000000000979c3 */ /* 0x000f620000002600 */
[----:B---3--:R-:W-:-:S09]  /*0380*/  ULEA UR8, UR4, UR8, 0x18 ;  /* 0x0000000804087291 */ /* 0x008fd2000f8ec0ff */
[----:B--2---:R-:W2:Y:S01]  /*0390*/  LDS R3, [UR8] ;  /* 0x00000008ff037984 */ /* 0x004ea20008000800 */
[----:B------:R-:W-:Y:S06]  /*03a0*/  BAR.SYNC.DEFER_BLOCKING 0x0 ;  /* 0x0000000000007b1d */ /* 0x000fec0000010000 */
[----:B------:R-:W-:Y:S05]  /*03b0*/  @P2 BRA `(.L_x_5) ;  /* 0x0000000000182947 */ /* 0x000fea0003800000 */
[----:B------:R-:W-:Y:S01]  /*03c0*/  ELECT P0, URZ, PT ;  /* 0x0000000000ff782f */ /* 0x000fe20003800000 */
[----:B------:R-:W-:Y:S01]  /*03d0*/  IMAD.MOV.U32 R2, RZ, RZ, 0x1 ;  /* 0x00000001ff027424 */ /* 0x000fe200078e00ff */
[----:B------:R-:W-:Y:S01]  /*03e0*/  UMOV UR5, 0x40 ;  /* 0x0000004000057882 */ /* 0x000fe20000000000 */
[----:B------:R-:W-:Y:S01]  /*03f0*/  UVIRTCOUNT.DEALLOC.SMPOOL 0x80 ;  /* 0x000000800000784c */ /* 0x000fe20000000000 */
[----:B------:R-:W-:-:S09]  /*0400*/  ULEA UR5, UR4, UR5, 0x18 ;  /* 0x0000000504057291 */ /* 0x000fd2000f8ec0ff */
[----:B------:R3:W-:Y:S03]  /*0410*/  @P0 STS.U8 [UR5], R2 ;  /* 0x00000002ff000988 */ /* 0x0007e60008000005 */
.L_x_5:
[----:B------:R-:W3:Y:S01]  /*0420*/  S2UR UR4, SR_CTAID.Z ;  /* 0x00000000000479c3 */ /* 0x000ee20000002700 */
[----:B------:R-:W5:Y:S01]  /*0430*/  LDCU UR5, c[0x0][0x370] ;  /* 0x00006e00ff0577ac */ /* 0x000f620008000800 */
[----:B------:R-:W-:Y:S01]  /*0440*/  ISETP.GE.U32.AND P0, PT, R68, 0x20, PT ;  /* 0x000000204400780c */ /* 0x000fe20003f06070 */
[----:B----4-:R-:W-:Y:S01]  /*0450*/  VIADD R5, R10, 0xffffffff ;  /* 0xffffffff0a057836 */ /* 0x010fe20000000000 */
[C---:B------:R-:W-:Y:S01]  /*0460*/  ISETP.NE.U32.AND P3, PT, R68.reuse, RZ, PT ;  /* 0x000000ff4400720c */ /* 0x040fe20003f65070 */
[----:B------:R-:W3:Y:S01]  /*0470*/  LDCU UR6, c[0x0][0x374] ;  /* 0x00006e80ff0677ac */ /* 0x000ee20008000800 */
[----:B------:R-:W-:Y:S01]  /*0480*/  LEA R4, R68, UR8, 0x2 ;  /* 0x0000000844047c11 */ /* 0x000fe2000f8e10ff */
[----:B------:R-:W-:Y:S01]  /*0490*/  BSSY.RECONVERGENT B0, `(.L_x_6) ;  /* 0x0000015000007945 */ /* 0x000fe20003800200 */
[----:B------:R-:W5:Y:S01]  /*04a0*/  S2UR UR7, SR_CTAID.X ;  /* 0x00000000000779c3 */ /* 0x000f620000002500 */
[----:B------:R-:W4:Y:S01]  /*04b0*/  LDCU.64 UR20, c[0x0][0x3c0] ;  /* 0x00007800ff1477ac */ /* 0x000f220008000a00 */
[----:B--2---:R-:W-:-:S05]  /*04c0*/  R2UR UR23, R3 ;  /* 0x00000000031772ca */ /* 0x004fca00000e0000 */
[----:B------:R2:W-:Y:S01]  /*04d0*/  @!P0 STS [R4], RZ ;  /* 0x000000ff04008388 */ /* 0x0005e20000000800 */
[----:B------:R-:W1:Y:S01]  /*04e0*/  LDC R6, c[0x0][0x398] ;  /* 0x0000e600ff067b82 */ /* 0x000e620000000800 */
[----:B------:R-:W-:Y:S02]  /*04f0*/  NOP ;  /* 0x0000000000007918 */ /* 0x000fe40000000000 */
[----:B------:R2:W-:Y:S01]  /*0500*/  @!P3 STS [UR8+0x20], R5 ;  /* 0x00002005ff00b988 */ /* 0x0005e20008000808 */
[----:B---3-5:R-:W-:-:S04]  /*0510*/  UIMAD UR4, UR4, UR6, UR9 ;  /* 0x00000006040472a4 */ /* 0x028fc8000f8e0209 */
[----:B------:R-:W-:-:S04]  /*0520*/  UIMAD UR4, UR4, UR5, UR7 ;  /* 0x00000005040472a4 */ /* 0x000fc8000f8e0207 */
[----:B------:R-:W-:-:S04]  /*0530*/  UIMAD UR4, UR4, 0x180, URZ ;  /* 0x00000180040478a4 */ /* 0x000fc8000f8e02ff */
[----:B----4-:R-:W-:Y:S01]  /*0540*/  UIADD3 UR24, UP0, UPT, UR4, UR20, URZ ;  /* 0x0000001404187290 */ /* 0x010fe2000ff1e0ff */
[----:B-1----:R-:W-:-:S03]  /*0550*/  VIADD R6, R6, 0xffffffff ;  /* 0xffffffff06067836 */ /* 0x002fc60000000000 */
[----:B------:R-:W-:Y:S01]  /*0560*/  ULEA.HI.X.SX32 UR25, UR4, UR21, 0x1, UP0 ;  /* 0x0000001504197291 */ /* 0x000fe200080f0eff */
[----:B--2---:R-:W-:Y:S11]  /*0570*/  @P3 BRA `(.L_x_7) ;  /* 0x0000000000183947 */ /* 0x004ff60003800000 */
[----:B------:R-:W1:Y:S01]  /*0580*/  LDS R2, [UR8+0x8] ;  /* 0x00000808ff027984 */ /* 0x000e620008000800 */
[----:B------:R-:W2:Y:S01]  /*0590*/  LDC.64 R8, c[0x0][0x380] ;  /* 0x0000e000ff087b82 */ /* 0x000ea20000000a00 */
[----:B------:R-:W-:Y:S02]  /*05a0*/  IMAD.MOV.U32 R3, RZ, RZ, 0x70 ;  /* 0x00000070ff037424 */ /* 0x000fe400078e00ff */
[----:B--2---:R2:W-:Y:S03]  /*05b0*/  STS.64 [UR8], R8 ;  /* 0x00000008ff007988 */ /* 0x0045e60008000a08 */
[----:B-1----:R-:W-:-:S05]  /*05c0*/  LOP3.LUT R2, R2, 0x10, R3, 0xd8, !PT ;  /* 0x0000001002027812 */ /* 0x002fca00078ed803 */
[----:B------:R2:W-:Y:S02]  /*05d0*/  STS [UR8+0x8], R2 ;  /* 0x00000802ff007988 */ /* 0x0005e40008000808 */
.L_x_7:
[----:B------:R-:W-:Y:S05]  /*05e0*/  BSYNC.RECONVERGENT B0 ;  /* 0x0000000000007941 */ /* 0x000fea0003800200 */
.L_x_6:
[----:B------:R-:W-:Y:S04]  /*05f0*/  BSSY.RECONVERGENT B0, `(.L_x_8) ;  /* 0x000000a000007945 */ /* 0x000fe80003800200 */
[----:B------:R-:W-:Y:S05]  /*0600*/  @P3 BRA `(.L_x_9) ;  /* 0x0000000000203947 */ /* 0x000fea0003800000 */
[----:B--2---:R-:W1:Y:S01]  /*0610*/  LDS R2, [UR8+0x34] ;  /* 0x00003408ff027984 */ /* 0x004e620008000800 */
[----:B------:R-:W-:Y:S02]  /*0620*/  IMAD.MOV.U32 R3, RZ, RZ, 0x3f000000 ;  /* 0x3f000000ff037424 */ /* 0x000fe400078e00ff */
[----:B------:R-:W-:Y:S01]  /*0630*/  @!P3 IMAD.MOV.U32 R7, RZ, RZ, 0x3f ;  /* 0x0000003fff07b424 */ /* 0x000fe200078e00ff */
[----:B------:R-:W2:Y:S02]  /*0640*/  @!P3 LDS R8, [UR8+0x38] ;  /* 0x00003808ff08b984 */ /* 0x000ea40008000800 */
[----:B-1----:R-:W-:Y:S02]  /*0650*/  LOP3.LUT R2, R2, 0xff000000, R3, 0xb8, !PT ;  /* 0xff00000002027812 */ /* 0x002fe400078eb803 */
[----:B--2---:R-:W-:-:S03]  /*0660*/  @!P3 LOP3.LUT R3, R8, 0xff, R7, 0xb8, !PT ;  /* 0x000000ff0803b812 */ /* 0x004fc600078eb807 */
[----:B------:R1:W-:Y:S04]  /*0670*/  STS [UR8+0x34], R2 ;  /* 0x00003402ff007988 */ /* 0x0003e80008000808 */
[----:B------:R1:W-:Y:S02]  /*0680*/  @!P3 STS [UR8+0x38], R3 ;  /* 0x00003803ff00b988 */ /* 0x0003e40008000808 */
.L_x_9:
[----:B------:R-:W-:Y:S05]  /*0690*/  BSYNC.RECONVERGENT B0 ;  /* 0x0000000000007941 */ /* 0x000fea0003800200 */
.L_x_8:
[----:B------:R-:W-:Y:S04]  /*06a0*/  BSSY.RECONVERGENT B0, `(.L_x_10) ;  /* 0x000000a000007945 */ /* 0x000fe80003800200 */
[----:B------:R-:W-:Y:S05]  /*06b0*/  @P3 BRA `(.L_x_11) ;  /* 0x0000000000203947 */ /* 0x000fea0003800000 */
[----:B-12---:R-:W1:Y:S01]  /*06c0*/  LDS R2, [UR8+0x1c] ;  /* 0x00001c08ff027984 */ /* 0x006e620008000800 */
[----:B------:R-:W2:Y:S03]  /*06d0*/  LDC.64 R8, c[0x0][0x3a8] ;  /* 0x0000ea00ff087b82 */ /* 0x000ea60000000a00 */
[----:B------:R3:W-:Y:S01]  /*06e0*/  STS [UR8+0x24], R6 ;  /* 0x00002406ff007988 */ /* 0x0007e20008000808 */
[--C-:B--2---:R-:W-:Y:S02]  /*06f0*/  SHF.R.U32.HI R7, RZ, 0x4, R9.reuse ;  /* 0x00000004ff077819 */ /* 0x104fe40000011609 */
[----:B------:R-:W-:-:S05]  /*0700*/  SHF.R.U64 R3, R8, 0x4, R9 ;  /* 0x0000000408037819 */ /* 0x000fca0000001209 */
[----:B------:R3:W-:Y:S01]  /*0710*/  STS [UR8+0xc], R3 ;  /* 0x00000c03ff007988 */ /* 0x0007e20008000808 */
[----:B-1----:R-:W-:-:S05]  /*0720*/  LOP3.LUT R2, R2, 0xf, R7, 0xb8, !PT ;  /* 0x0000000f02027812 */ /* 0x002fca00078eb807 */
[----:B------:R3:W-:Y:S02]  /*0730*/  STS [UR8+0x1c], R2 ;  /* 0x00001c02ff007988 */ /* 0x0007e40008000808 */
.L_x_11:
[----:B------:R-:W-:Y:S05]  /*0740*/  BSYNC.RECONVERGENT B0 ;  /* 0x0000000000007941 */ /* 0x000fea0003800200 */
.L_x_10:
[----:B------:R-:W-:Y:S04]  /*0750*/  BSSY.RECONVERGENT B1, `(.L_x_12) ;  /* 0x000001d000017945 */ /* 0x000fe80003800200 */
[----:B------:R-:W-:Y:S04]  /*0760*/  BSSY.RELIABLE B0, `(.L_x_13) ;  /* 0x0000018000007945 */ /* 0x000fe80003800100 */
[----:B------:R-:W-:Y:S05]  /*0770*/  @P3 BRA `(.L_x_14) ;  /* 0x00000000001c3947 */ /* 0x000fea0003800000 */
[----:B-123--:R-:W1:Y:S02]  /*0780*/  LDS R2, [UR8+0x34] ;  /* 0x00003408ff027984 */ /* 0x00ee640008000800 */
[----:B-1----:R-:W-:-:S05]  /*0790*/  LOP3.LUT R2, R2, 0x7, RZ, 0xb8, !PT ;  /* 0x0000000702027812 */ /* 0x002fca00078eb8ff */
[----:B------:R1:W-:Y:S01]  /*07a0*/  STS [UR8+0x34], R2 ;  /* 0x00003402ff007988 */ /* 0x0003e20008000808 */
[----:B------:R-:W-:Y:S05]  /*07b0*/  @P3 BRA `(.L_x_15) ;  /* 0x00000000001c3947 */ /* 0x000fea0003800000 */
[----:B-1----:R-:W1:Y:S02]  /*07c0*/  LDS R2, [UR8+0x34] ;  /* 0x00003408ff027984 */ /* 0x002e640008000800 */
[----:B-1----:R-:W-:-:S05]  /*07d0*/  LOP3.LUT R2, R2, 0x38, RZ, 0xb8, !PT ;  /* 0x0000003802027812 */ /* 0x002fca00078eb8ff */
[----:B------:R4:W-:Y:S02]  /*07e0*/  STS [UR8+0x34], R2 ;  /* 0x00003402ff007988 */ /* 0x0009e40008000808 */
.L_x_14:
[----:B------:R-:W-:Y:S05]  /*07f0*/  @P3 BRA `(.L_x_16) ;  /* 0x00000000001c3947 */ /* 0x000fea0003800000 */
[----:B-1234-:R-:W1:Y:S02]  /*0800*/  LDS R2, [UR8+0x8] ;  /* 0x00000808ff027984 */ /* 0x01ee640008000800 */
[----:B-1----:R-:W-:-:S05]  /*0810*/  LOP3.LUT R2, R2, 0x780, RZ, 0xb8, !PT ;  /* 0x0000078002027812 */ /* 0x002fca00078eb8ff */
[----:B------:R2:W-:Y:S02]  /*0820*/  STS [UR8+0x8], R2 ;  /* 0x00000802ff007988 */ /* 0x0005e40008000808 */
.L_x_15:
[----:B------:R-:W-:Y:S05]  /*0830*/  @P3 BRA `(.L_x_17) ;  /* 0x0000000000283947 */ /* 0x000fea0003800000 */
[----:B-12---:R-:W1:Y:S02]  /*0840*/  LDS R2, [UR8+0x8] ;  /* 0x00000808ff027984 */ /* 0x006e640008000800 */
[----:B-1----:R-:W-:-:S05]  /*0850*/  LOP3.LUT R2, R2, 0x1800, RZ, 0xb8, !PT ;  /* 0x0000180002027812 */ /* 0x002fca00078eb8ff */
[----:B------:R5:W-:Y:S02]  /*0860*/  STS [UR8+0x8], R2 ;  /* 0x00000802ff007988 */ /* 0x000be40008000808 */
.L_x_16:
[----:B------:R-:W-:Y:S05]  /*0870*/  @P3 BREAK.RELIABLE B0 ;  /* 0x0000000000003942 */ /* 0x000fea0003800100 */
[----:B------:R-:W-:Y:S05]  /*0880*/  @P3 BRA `(.L_x_18) ;  /* 0x0000000000243947 */ /* 0x000fea0003800000 */
[----:B-1-3--:R-:W1:Y:S01]  /*0890*/  LDS R3, [UR8+0x8] ;  /* 0x00000808ff037984 */ /* 0x00ae620008000800 */
[----:B--2-45:R-:W-:-:S05]  /*08a0*/  IMAD.MOV.U32 R2, RZ, RZ, 0x6000 ;  /* 0x00006000ff027424 */ /* 0x034fca00078e00ff */
[----:B-1----:R-:W-:-:S04]  /*08b0*/  LOP3.LUT R2, R3, 0x4000, R2, 0xd8, !PT ;  /* 0x0000400003027812 */ /* 0x002fc800078ed802 */
[----:B------:R-:W-:-:S05]  /*08c0*/  LOP3.LUT R2, R2, 0x400000, RZ, 0xb8, !PT ;  /* 0x0040000002027812 */ /* 0x000fca00078eb8ff */
[----:B------:R3:W-:Y:S02]  /*08d0*/  STS [UR8+0x8], R2 ;  /* 0x00000802ff007988 */ /* 0x0007e40008000808 */
.L_x_17:
[----:B------:R-:W-:Y:S05]  /*08e0*/  BSYNC.RELIABLE B0 ;  /* 0x0000000000007941 */ /* 0x000fea0003800100 */
.L_x_13:
[----:B-123--:R-:W1:Y:S02]  /*08f0*/  @!P3 LDS R2, [UR8+0x8] ;  /* 0x00000808ff02b984 */ /* 0x00ee640008000800 */
[----:B-1----:R-:W-:-:S05]  /*0900*/  @!P3 LOP3.LUT R2, R2, 0x8000, RZ, 0xb8, !PT ;  /* 0x000080000202b812 */ /* 0x002fca00078eb8ff */
[----:B------:R1:W-:Y:S02]  /*0910*/  @!P3 STS [UR8+0x8], R2 ;  /* 0x00000802ff00b988 */ /* 0x0003e40008000808 */
.L_x_18:
[----:B------:R-:W-:Y:S05]  /*0920*/  BSYNC.RECONVERGENT B1 ;  /* 0x0000000000017941 */ /* 0x000fea0003800200 */
.L_x_12:
[----:B------:R-:W-:Y:S05]  /*0930*/  WARPSYNC.ALL ;  /* 0x0000000000007948 */ /* 0x000fea0003800000 */
[----:B------:R-:W-:Y:S01]  /*0940*/  NOP ;  /* 0x0000000000007918 */ /* 0x000fe20000000000 */
[----:B------:R-:W1:Y:S02]  /*0950*/  LDC R7, c[0x0][0x39c] ;  /* 0x0000e700ff077b82 */ /* 0x000e640000000800 */
[----:B-1----:R-:W-:Y:S01]  /*0960*/  VIADD R7, R7, 0xffffffff ;  /* 0xffffffff07077836 */ /* 0x002fe20000000000 */
[----:B------:R-:W-:Y:S06]  /*0970*/  @P0 BRA `(.L_x_19) ;  /* 0x0000000000300947 */ /* 0x000fec0003800000 */
[----:B--2345:R-:W1:Y:S01]  /*0980*/  S2R R2, SR_LANEID ;  /* 0x0000000000027919 */ /* 0x03ce620000000000 */
[----:B------:R-:W-:Y:S05]  /*0990*/  WARPSYNC.ALL ;  /* 0x0000000000007948 */ /* 0x000fea0003800000 */
[----:B------:R-:W-:Y:S01]  /*09a0*/  NOP ;  /* 0x0000000000007918 */ /* 0x000fe20000000000 */
[----:B-1----:R-:W-:-:S05]  /*09b0*/  IMAD.SHL.U32 R8, R2, 0x4, RZ ;  /* 0x0000000402087824 */ /* 0x002fca00078e00ff */
[----:B------:R-:W1:Y:S01]  /*09c0*/  LDS R9, [R8+UR8] ;  /* 0x0000000808097984 */ /* 0x000e620008000800 */
[----:B------:R-:W-:-:S05]  /*09d0*/  IADD3 R2, P1, PT, R8, UR24, RZ ;  /* 0x0000001808027c10 */ /* 0x000fca000ff3e0ff */
[----:B------:R-:W-:-:S05]  /*09e0*/  IMAD.X R3, RZ, RZ, UR25, P1 ;  /* 0x00000019ff037e24 */ /* 0x000fca00088e06ff */
[----:B-1----:R1:W2:Y:S01]  /*09f0*/  ATOMG.E.EXCH.STRONG.GPU PT, RZ, [R2], R9 ;  /* 0x0000000902ff73a8 */ /* 0x0022a200041ee100 */
[----:B------:R-:W-:-:S04]  /*0a00*/  DEPBAR {5,4,3,2,1,0} ;  /* 0x0000003f0000791a */ /* 0x000fc80000000000 */
[----:B------:R-:W3:Y:S02]  /*0a10*/  CCTL.E.C.LDCU.IV.DEEP [UR24] ;  /* 0x0000000018007540 */ /* 0x000ee40009c08000 */
[----:B---3--:R1:W-:Y:S01]  /*0a20*/  UTMACCTL.IV [UR24] ;  /* 0x00000000180079b9 */ /* 0x0083e20008000000 */
[----:B------:R-:W-:Y:S01]  /*0a30*/  NOP ;  /* 0x0000000000007918 */ /* 0x000fe20000000000 */
.L_x_19:
[----:B------:R-:W-:Y:S05]  /*0a40*/  @P0 BRA `(.L_x_20) ;  /* 0x00000000000c0947 */ /* 0x000fea0003800000 */
[----:B------:R0:W-:Y:S01]  /*0a50*/  UTMACMDFLUSH ;  /* 0x00000000000079b7 */ /* 0x0001e20000000000 */
[----:B------:R-:W-:Y:S05]  /*0a60*/  @P0 BRA `(.L_x_20) ;  /* 0x0000000000040947 */ /* 0x000fea0003800000 */
[----:B------:R-:W-:-:S04]  /*0a70*/  DEPBAR.LE SB0, 0x0 ;  /* 0x000080000000791a */ /* 0x000fc80000000000 */
.L_x_20:
[----:B------:R-:W-:Y:S05]  /*0a80*/  WARPSYNC.ALL ;  /* 0x0000000000007948 */ /* 0x000fea0003800000 */
[----:B------:R-:W-:Y:S01]  /*0a90*/  NOP ;  /* 0x0000000000007918 */ /* 0x000fe20000000000 */
[----:B--2---:R-:W-:Y:S06]  /*0aa0*/  BAR.SYNC.DEFER_BLOCKING 0x0 ;  /* 0x0000000000007b1d */ /* 0x004fec0000010000 */
[----:B------:R-:W-:Y:S02]  /*0ab0*/  BSSY.RECONVERGENT B1, `(.L_x_21) ;  /* 0x000000b000017945 */ /* 0x000fe40003800200 */
[----:B------:R-:W-:Y:S06]  /*0ac0*/  BAR.SYNC.DEFER_BLOCKING 0x0 ;  /* 0x0000000000007b1d */ /* 0x000fec0000010000 */
[----:B------:R2:W-:Y:S01]  /*0ad0*/  @!P0 STS [R4], RZ ;  /* 0x000000ff04008388 */ /* 0x0005e20000000800 */
[----:B------:R-:W-:Y:S01]  /*0ae0*/  NOP ;  /* 0x0000000000007918 */ /* 0x000fe20000000000 */
[----:B------:R-:W-:Y:S05]  /*0af0*/  @P3 BRA `(.L_x_22) ;  /* 0x0000000000183947 */ /* 0x000fea0003800000 */
[----:B-1-345:R-:W1:Y:S01]  /*0b00*/  LDS R2, [UR8+0x8] ;  /* 0x00000808ff027984 */ /* 0x03ae620008000800 */
[----:B------:R-:W3:Y:S01]  /*0b10*/  LDC.64 R8, c[0x0][0x388] ;  /* 0x0000e200ff087b82 */ /* 0x000ee20000000a00 */
[----:B------:R-:W-:Y:S02]  /*0b20*/  IMAD.MOV.U32 R3, RZ, RZ, 0x70 ;  /* 0x00000070ff037424 */ /* 0x000fe400078e00ff */
[----:B---3--:R3:W-:Y:S03]  /*0b30*/  STS.64 [UR8], R8 ;  /* 0x00000008ff007988 */ /* 0x0087e60008000a08 */
[----:B-1----:R-:W-:-:S05]  /*0b40*/  LOP3.LUT R2, R2, 0x10, R3, 0xd8, !PT ;  /* 0x0000001002027812 */ /* 0x002fca00078ed803 */
[----:B------:R3:W-:Y:S02]  /*0b50*/  STS [UR8+0x8], R2 ;  /* 0x00000802ff007988 */ /* 0x0007e40008000808 */
.L_x_22:
[----:B-1----:R-:W-:Y:S05]  /*0b60*/  BSYNC.RECONVERGENT B1 ;  /* 0x0000000000017941 */ /* 0x002fea0003800200 */
.L_x_21:
[----:B------:R-:W-:Y:S04]  /*0b70*/  BSSY.RECONVERGENT B1, `(.L_x_23) ;  /* 0x000000a000017945 */ /* 0x000fe80003800200 */
[----:B------:R-:W-:Y:S05]  /*0b80*/  @P3 BRA `(.L_x_24) ;  /* 0x0000000000203947 */ /* 0x000fea0003800000 */
[----:B---345:R-:W1:Y:S01]  /*0b90*/  LDS R2, [UR8+0x34] ;  /* 0x00003408ff027984 */ /* 0x038e620008000800 */
[----:B------:R-:W-:Y:S02]  /*0ba0*/  IMAD.MOV.U32 R3, RZ, RZ, 0x7f000000 ;  /* 0x7f000000ff037424 */ /* 0x000fe400078e00ff */
[----:B------:R-:W-:Y:S01]  /*0bb0*/  @!P3 IMAD.MOV.U32 R9, RZ, RZ, 0x3f ;  /* 0x0000003fff09b424 */ /* 0x000fe200078e00ff */
[----:B------:R-:W3:Y:S02]  /*0bc0*/  @!P3 LDS R8, [UR8+0x38] ;  /* 0x00003808ff08b984 */ /* 0x000ee40008000800 */
[----:B-1----:R-:W-:Y:S02]  /*0bd0*/  LOP3.LUT R2, R2, 0xff000000, R3, 0xb8, !PT ;  /* 0xff00000002027812 */ /* 0x002fe400078eb803 */
[----:B---3--:R-:W-:-:S03]  /*0be0*/  @!P3 LOP3.LUT R3, R8, 0xff, R9, 0xb8, !PT ;  /* 0x000000ff0803b812 */ /* 0x008fc600078eb809 */
[----:B------:R1:W-:Y:S04]  /*0bf0*/  STS [UR8+0x34], R2 ;  /* 0x00003402ff007988 */ /* 0x0003e80008000808 */
[----:B------:R1:W-:Y:S02]  /*0c00*/  @!P3 STS [UR8+0x38], R3 ;  /* 0x00003803ff00b988 */ /* 0x0003e40008000808 */
.L_x_24:
[----:B------:R-:W-:Y:S05]  /*0c10*/  BSYNC.RECONVERGENT B1 ;  /* 0x0000000000017941 */ /* 0x000fea0003800200 */
.L_x_23:
[----:B------:R-:W-:Y:S04]  /*0c20*/  BSSY.RECONVERGENT B1, `(.L_x_25) ;  /* 0x0000004000017945 */ /* 0x000fe80003800200 */
[----:B------:R-:W-:Y:S05]  /*0c30*/  @P3 BRA `(.L_x_26) ;  /* 0x0000000000083947 */ /* 0x000fea0003800000 */
[----:B------:R1:W-:Y:S04]  /*0c40*/  STS [UR8+0x24], R5 ;  /* 0x00002405ff007988 */ /* 0x0003e80008000808 */
[----:B------:R1:W-:Y:S02]  /*0c50*/  STS [UR8+0x20], R7 ;  /* 0x00002007ff007988 */ /* 0x0003e40008000808 */
.L_x_26:
[----:B------:R-:W-:Y:S05]  /*0c60*/  BSYNC.RECONVERGENT B1 ;  /* 0x0000000000017941 */ /* 0x000fea0003800200 */
.L_x_25:
[----:B------:R-:W-:Y:S04]  /*0c70*/  BSSY.RECONVERGENT B2, `(.L_x_27) ;  /* 0x0000025000027945 */ /* 0x000fe80003800200 */
[----:B------:R-:W-:Y:S04]  /*0c80*/  BSSY.RELIABLE B1, `(.L_x_28) ;  /* 0x0000020000017945 */ /* 0x000fe80003800100 */
[----:B------:R-:W-:Y:S05]  /*0c90*/  @P3 BRA `(.L_x_29) ;  /* 0x00000000002c3947 */ /* 0x000fea0003800000 */
[----:B-1-345:R-:W1:Y:S01]  /*0ca0*/  LDS R2, [UR8+0x1c] ;  /* 0x00001c08ff027984 */ /* 0x03ae620008000800 */
[----:B------:R-:W3:Y:S02]  /*0cb0*/  LDC.64 R8, c[0x0][0x3b0] ;  /* 0x0000ec00ff087b82 */ /* 0x000ee40000000a00 */
[--C-:B---3--:R-:W-:Y:S02]  /*0cc0*/  SHF.R.U32.HI R5, RZ, 0x4, R9.reuse ;  /* 0x00000004ff057819 */ /* 0x108fe40000011609 */
[----:B------:R-:W-:-:S05]  /*0cd0*/  SHF.R.U64 R3, R8, 0x4, R9 ;  /* 0x0000000408037819 */ /* 0x000fca0000001209 */
[----:B------:R3:W-:Y:S01]  /*0ce0*/  STS [UR8+0xc], R3 ;  /* 0x00000c03ff007988 */ /* 0x0007e20008000808 */
[----:B-1----:R-:W-:-:S05]  /*0cf0*/  LOP3.LUT R2, R2, 0xf, R5, 0xb8, !PT ;  /* 0x0000000f02027812 */ /* 0x002fca00078eb805 */
[----:B------:R3:W-:Y:S01]  /*0d00*/  STS [UR8+0x1c], R2 ;  /* 0x00001c02ff007988 */ /* 0x0007e20008000808 */
[----:B------:R-:W-:Y:S05]  /*0d10*/  @P3 BRA `(.L_x_30) ;  /* 0x00000000001c3947 */ /* 0x000fea0003800000 */
[----:B---3--:R-:W1:Y:S02]  /*0d20*/  LDS R2, [UR8+0x34] ;  /* 0x00003408ff027984 */ /* 0x008e640008000800 */
[----:B-1----:R-:W-:-:S05]  /*0d30*/  LOP3.LUT R2, R2, 0x7, RZ, 0xb8, !PT ;  /* 0x0000000702027812 */ /* 0x002fca00078eb8ff */
[----:B------:R1:W-:Y:S02]  /*0d40*/  STS [UR8+0x34], R2 ;  /* 0x00003402ff007988 */ /* 0x0003e40008000808 */
.L_x_29:
[----:B------:R-:W-:Y:S05]  /*0d50*/  @P3 BRA `(.L_x_31) ;  /* 0x00000000001c3947 */ /* 0x000fea0003800000 */
[----:B-1-345:R-:W1:Y:S02]  /*0d60*/  LDS R2, [UR8+0x34] ;  /* 0x00003408ff027984 */ /* 0x03ae640008000800 */
[----:B-1----:R-:W-:-:S05]  /*0d70*/  LOP3.LUT R2, R2, 0x38, RZ, 0xb8, !PT ;  /* 0x0000003802027812 */ /* 0x002fca00078eb8ff */
[----:B------:R1:W-:Y:S02]  /*0d80*/  STS [UR8+0x34], R2 ;  /* 0x00003402ff007988 */ /* 0x0003e40008000808 */
.L_x_30:
[----:B------:R-:W-:Y:S05]  /*0d90*/  @P3 BRA `(.L_x_32) ;  /* 0x00000000001c3947 */ /* 0x000fea0003800000 */
[----:B-1-3--:R-:W1:Y:S02]  /*0da0*/  LDS R2, [UR8+0x8] ;  /* 0x00000808ff027984 */ /* 0x00ae640008000800 */
[----:B-1----:R-:W-:-:S05]  /*0db0*/  LOP3.LUT R2, R2, 0x780, RZ, 0xb8, !PT ;  /* 0x0000078002027812 */ /* 0x002fca00078eb8ff */
[----:B------:R1:W-:Y:S02]  /*0dc0*/  STS [UR8+0x8], R2 ;  /* 0x00000802ff007988 */ /* 0x0003e40008000808 */
.L_x_31:
[----:B------:R-:W-:Y:S05]  /*0dd0*/  @P3 BRA `(.L_x_33) ;  /* 0x0000000000283947 */ /* 0x000fea0003800000 */
[----:B-1-345:R-:W1:Y:S02]  /*0de0*/  LDS R2, [UR8+0x8] ;  /* 0x00000808ff027984 */ /* 0x03ae640008000800 */
[----:B-1----:R-:W-:-:S05]  /*0df0*/  LOP3.LUT R2, R2, 0x1800, RZ, 0xb8, !PT ;  /* 0x0000180002027812 */ /* 0x002fca00078eb8ff */
[----:B------:R4:W-:Y:S02]  /*0e00*/  STS [UR8+0x8], R2 ;  /* 0x00000802ff007988 */ /* 0x0009e40008000808 */
.L_x_32:
[----:B------:R-:W-:Y:S05]  /*0e10*/  @P3 BREAK.RELIABLE B1 ;  /* 0x0000000000013942 */ /* 0x000fea0003800100 */
[----:B------:R-:W-:Y:S05]  /*0e20*/  @P3 BRA `(.L_x_34) ;  /* 0x0000000000243947 */ /* 0x000fea0003800000 */
[----:B-1-34-:R-:W1:Y:S01]  /*0e30*/  LDS R2, [UR8+0x8] ;  /* 0x00000808ff027984 */ /* 0x01ae620008000800 */
[----:B------:R-:W-:-:S05]  /*0e40*/  IMAD.MOV.U32 R3, RZ, RZ, 0x6000 ;  /* 0x00006000ff037424 */ /* 0x000fca00078e00ff */
[----:B-1----:R-:W-:-:S04]  /*0e50*/  LOP3.LUT R2, R2, 0x6000, R3, 0xd8, !PT ;  /* 0x0000600002027812 */ /* 0x002fc800078ed803 */
[----:B------:R-:W-:-:S05]  /*0e60*/  LOP3.LUT R2, R2, 0x400000, RZ, 0xb8, !PT ;  /* 0x0040000002027812 */ /* 0x000fca00078eb8ff */
[----:B------:R1:W-:Y:S02]  /*0e70*/  STS [UR8+0x8], R2 ;  /* 0x00000802ff007988 */ /* 0x0003e40008000808 */
.L_x_33:
[----:B------:R-:W-:Y:S05]  /*0e80*/  BSYNC.RELIABLE B1 ;  /* 0x0000000000017941 */ /* 0x000fea0003800100 */
.L_x_28:
[----:B-1-345:R-:W1:Y:S02]  /*0e90*/  @!P3 LDS R2, [UR8+0x8] ;  /* 0x00000808ff02b984 */ /* 0x03ae640008000800 */
[----:B-1----:R-:W-:-:S05]  /*0ea0*/  @!P3 LOP3.LUT R2, R2, 0x8000, RZ, 0xb8, !PT ;  /* 0x000080000202b812 */ /* 0x002fca00078eb8ff */
[----:B------:R5:W-:Y:S02]  /*0eb0*/  @!P3 STS [UR8+0x8], R2 ;  /* 0x00000802ff00b988 */ /* 0x000be40008000808 */
.L_x_34:
[----:B------:R-:W-:Y:S05]  /*0ec0*/  BSYNC.RECONVERGENT B2 ;  /* 0x0000000000027941 */ /* 0x000fea0003800200 */
.L_x_27:
[----:B------:R-:W-:Y:S05]  /*0ed0*/  WARPSYNC.ALL ;  /* 0x0000000000007948 */ /* 0x000fea0003800000 */
[----:B------:R-:W-:Y:S01]  /*0ee0*/  NOP ;  /* 0x0000000000007918 */ /* 0x000fe20000000000 */
[----:B------:R-:W-:-:S04]  /*0ef0*/  UIADD3 UR5, UPT, UPT, UR4, 0x80, URZ ;  /* 0x0000008004057890 */ /* 0x000fc8000fffe0ff */
[----:B------:R-:W-:-:S04]  /*0f00*/  UIADD3 UR26, UP0, UPT, UR5, UR20, URZ ;  /* 0x00000014051a7290 */ /* 0x000fc8000ff1e0ff */
[----:B------:R-:W-:Y:S01]  /*0f10*/  ULEA.HI.X.SX32 UR27, UR5, UR21, 0x1, UP0 ;  /* 0x00000015051b7291 */ /* 0x000fe200080f0eff */
[----:B------:R-:W-:Y:S11]  /*0f20*/  @P0 BRA `(.L_x_35) ;  /* 0x0000000000300947 */ /* 0x000ff60003800000 */
[----:B-1-345:R-:W1:Y:S01]  /*0f30*/  S2R R2, SR_LANEID ;  /* 0x0000000000027919 */ /* 0x03ae620000000000 */
[----:B------:R-:W-:Y:S05]  /*0f40*/  WARPSYNC.ALL ;  /* 0x0000000000007948 */ /* 0x000fea0003800000 */
[----:B------:R-:W-:Y:S01]  /*0f50*/  NOP ;  /* 0x0000000000007918 */ /* 0x000fe20000000000 */
[----:B-1----:R-:W-:-:S05]  /*0f60*/  IMAD.SHL.U32 R8, R2, 0x4, RZ ;  /* 0x0000000402087824 */ /* 0x002fca00078e00ff */
[----:B------:R-:W1:Y:S01]  /*0f70*/  LDS R5, [R8+UR8] ;  /* 0x0000000808057984 */ /* 0x000e620008000800 */
[----:B------:R-:W-:-:S05]  /*0f80*/  IADD3 R2, P1, PT, R8, UR26, RZ ;  /* 0x0000001a08027c10 */ /* 0x000fca000ff3e0ff */
[----:B------:R-:W-:-:S05]  /*0f90*/  IMAD.X R3, RZ, RZ, UR27, P1 ;  /* 0x0000001bff037e24 */ /* 0x000fca00088e06ff */
[----:B-1----:R1:W3:Y:S01]  /*0fa0*/  ATOMG.E.EXCH.STRONG.GPU PT, RZ, [R2], R5 ;  /* 0x0000000502ff73a8 */ /* 0x0022e200041ee100 */
[----:B------:R-:W-:-:S04]  /*0fb0*/  DEPBAR {5,4,3,2,1,0} ;  /* 0x0000003f0000791a */ /* 0x000fc80000000000 */
[----:B------:R-:W4:Y:S02]  /*0fc0*/  CCTL.E.C.LDCU.IV.DEEP [UR26] ;  /* 0x000000001a007540 */ /* 0x000f240009c08000 */
[----:B----4-:R1:W-:Y:S01]  /*0fd0*/  UTMACCTL.IV [UR26] ;  /* 0x000000001a0079b9 */ /* 0x0103e20008000000 */
[----:B------:R-:W-:Y:S01]  /*0fe0*/  NOP ;  /* 0x0000000000007918 */ /* 0x000fe20000000000 */
.L_x_35:
[----:B------:R-:W-:Y:S05]  /*0ff0*/  @P0 BRA `(.L_x_36) ;  /* 0x00000000000c0947 */ /* 0x000fea0003800000 */
[----:B------:R0:W-:Y:S01]  /*1000*/  UTMACMDFLUSH ;  /* 0x00000000000079b7 */ /* 0x0001e20000000000 */
[----:B------:R-:W-:Y:S05]  /*1010*/  @P0 BRA `(.L_x_36) ;  /* 0x0000000000040947 */ /* 0x000fea0003800000 */
[----:B------:R-:W-:-:S04]  /*1020*/  DEPBAR.LE SB0, 0x0 ;  /* 0x000080000000791a */ /* 0x000fc80000000000 */
.L_x_36:
[----:B------:R-:W-:Y:S05]  /*1030*/  WARPSYNC.ALL ;  /* 0x0000000000007948 */ /* 0x000fea0003800000 */
[----:B------:R-:W-:Y:S01]  /*1040*/  NOP ;  /* 0x0000000000007918 */ /* 0x000fe20000000000 */
[----:B---3--:R-:W-:Y:S06]  /*1050*/  BAR.SYNC.DEFER_BLOCKING 0x0 ;  /* 0x0000000000007b1d */ /* 0x008fec0000010000 */
[----:B------:R-:W-:Y:S02]  /*1060*/  BSSY.RECONVERGENT B2, `(.L_x_37) ;  /* 0x000000b000027945 */ /* 0x000fe40003800200 */
[----:B------:R-:W-:Y:S06]  /*1070*/  BAR.SYNC.DEFER_BLOCKING 0x0 ;  /* 0x0000000000007b1d */ /* 0x000fec0000010000 */
[----:B------:R3:W-:Y:S01]  /*1080*/  @!P0 STS [R4], RZ ;  /* 0x000000ff04008388 */ /* 0x0007e20000000800 */
[----:B------:R-:W-:Y:S01]  /*1090*/  NOP ;  /* 0x0000000000007918 */ /* 0x000fe20000000000 */
[----:B------:R-:W-:Y:S05]  /*10a0*/  @P3 BRA `(.L_x_38) ;  /* 0x0000000000183947 */ /* 0x000fea0003800000 */
[----:B-1--45:R-:W1:Y:S01]  /*10b0*/  LDS R2, [UR8+0x8] ;  /* 0x00000808ff027984 */ /* 0x032e620008000800 */
[----:B--23--:R-:W2:Y:S01]  /*10c0*/  LDC.64 R4, c[0x0][0x390] ;  /* 0x0000e400ff047b82 */ /* 0x00cea20000000a00 */
[----:B------:R-:W-:Y:S02]  /*10d0*/  IMAD.MOV.U32 R3, RZ, RZ, 0x70 ;  /* 0x00000070ff037424 */ /* 0x000fe400078e00ff */
[----:B--2---:R2:W-:Y:S03]  /*10e0*/  STS.64 [UR8], R4 ;  /* 0x00000004ff007988 */ /* 0x0045e60008000a08 */
[----:B-1----:R-:W-:-:S05]  /*10f0*/  LOP3.LUT R2, R2, 0x10, R3, 0xd8, !PT ;  /* 0x0000001002027812 */ /* 0x002fca00078ed803 */
[----:B------:R2:W-:Y:S02]  /*1100*/  STS [UR8+0x8], R2 ;  /* 0x00000802ff007988 */ /* 0x0005e40008000808 */
.L_x_38:
[----:B-1----:R-:W-:Y:S05]  /*1110*/  BSYNC.RECONVERGENT B2 ;  /* 0x0000000000027941 */ /* 0x002fea0003800200 */
.L_x_37:
[----:B------:R-:W-:Y:S04]  /*1120*/  BSSY.RECONVERGENT B3, `(.L_x_39) ;  /* 0x0000033000037945 */ /* 0x000fe80003800200 */
[----:B------:R-:W-:Y:S04]  /*1130*/  BSSY.RELIABLE B2, `(.L_x_40) ;  /* 0x000002e000027945 */ /* 0x000fe80003800100 */
[----:B------:R-:W-:Y:S05]  /*1140*/  @P3 BRA `(.L_x_41) ;  /* 0x0000000000243947 */ /* 0x000fea0003800000 */
[----:B--2-45:R-:W1:Y:S01]  /*1150*/  LDS R2, [UR8+0x34] ;  /* 0x00003408ff027984 */ /* 0x034e620008000800 */
[----:B------:R-:W-:-:S05]  /*1160*/  IMAD.MOV.U32 R3, RZ, RZ, 0x7f000000 ;  /* 0x7f000000ff037424 */ /* 0x000fca00078e00ff */
[----:B-1----:R-:W-:-:S05]  /*1170*/  LOP3.LUT R2, R2, 0xff000000, R3, 0xb8, !PT ;  /* 0xff00000002027812 */ /* 0x002fca00078eb803 */
[----:B------:R1:W-:Y:S01]  /*1180*/  STS [UR8+0x34], R2 ;  /* 0x00003402ff007988 */ /* 0x0003e20008000808 */
[----:B------:R-:W-:Y:S05]  /*1190*/  @P3 BRA `(.L_x_42) ;  /* 0x0000000000183947 */ /* 0x000fea0003800000 */
[----:B-1----:R-:W1:Y:S01]  /*11a0*/  LDS R2, [UR8+0x38] ;  /* 0x00003808ff027984 */ /* 0x002e620008000800 */
[----:B------:R-:W-:-:S05]  /*11b0*/  IMAD.MOV.U32 R3, RZ, RZ, 0x3f ;  /* 0x0000003fff037424 */ /* 0x000fca00078e00ff */
[----:B-1----:R-:W-:-:S05]  /*11c0*/  LOP3.LUT R2, R2, 0xff, R3, 0xb8, !PT ;  /* 0x000000ff02027812 */ /* 0x002fca00078eb803 */
[----:B------:R1:W-:Y:S02]  /*11d0*/  STS [UR8+0x38], R2 ;  /* 0x00003802ff007988 */ /* 0x0003e40008000808 */
.L_x_41:
[----:B------:R-:W-:Y:S05]  /*11e0*/  @P3 BRA `(.L_x_43) ;  /* 0x00000000000c3947 */ /* 0x000fea0003800000 */
[----:B------:R1:W-:Y:S02]  /*11f0*/  STS [UR8+0x20], R7 ;  /* 0x00002007ff007988 */ /* 0x0003e40008000808 */
.L_x_42:
[----:B------:R-:W-:Y:S05]  /*1200*/  @P3 BRA `(.L_x_44) ;  /* 0x0000000000243947 */ /* 0x000fea0003800000 */
[----:B------:R1:W-:Y:S02]  /*1210*/  STS [UR8+0x24], R6 ;  /* 0x00002406ff007988 */ /* 0x0003e40008000808 */
.L_x_43:
[----:B------:R-:W-:Y:S05]  /*1220*/  @P3 BRA `(.L_x_45) ;  /* 0x00000000002c3947 */ /* 0x000fea0003800000 */
[----:B-12-45:R-:W1:Y:S01]  /*1230*/  LDS R2, [UR8+0x1c] ;  /* 0x00001c08ff027984 */ /* 0x036e620008000800 */
[----:B------:R-:W2:Y:S02]  /*1240*/  LDC.64 R6, c[0x0][0x3b8] ;  /* 0x0000ee00ff067b82 */ /* 0x000ea40000000a00 */
[--C-:B--2---:R-:W-:Y:S02]  /*1250*/  SHF.R.U32.HI R5, RZ, 0x4, R7.reuse ;  /* 0x00000004ff057819 */ /* 0x104fe40000011607 */
[----:B------:R-:W-:-:S05]  /*1260*/  SHF.R.U64 R3, R6, 0x4, R7 ;  /* 0x0000000406037819 */ /* 0x000fca0000001207 */
[----:B------:R2:W-:Y:S01]  /*1270*/  STS [UR8+0xc], R3 ;  /* 0x00000c03ff007988 */ /* 0x0005e20008000808 */
[----:B-1----:R-:W-:-:S05]  /*1280*/  LOP3.LUT R2, R2, 0xf, R5, 0xb8, !PT ;  /* 0x0000000f02027812 */ /* 0x002fca00078eb805 */
[----:B------:R2:W-:Y:S02]  /*1290*/  STS [UR8+0x1c], R2 ;  /* 0x00001c02ff007988 */ /* 0x0005e40008000808 */
.L_x_44:
[----:B------:R-:W-:Y:S05]  /*12a0*/  @P3 BRA `(.L_x_46) ;  /* 0x00000000001c3947 */ /* 0x000fea0003800000 */
[----:B-12-45:R-:W1:Y:S02]  /*12b0*/  LDS R2, [UR8+0x34] ;  /* 0x00003408ff027984 */ /* 0x036e640008000800 */
[----:B-1----:R-:W-:-:S05]  /*12c0*/  LOP3.LUT R2, R2, 0x7, RZ, 0xb8, !PT ;  /* 0x0000000702027812 */ /* 0x002fca00078eb8ff */
[----:B------:R1:W-:Y:S02]  /*12d0*/  STS [UR8+0x34], R2 ;  /* 0x00003402ff007988 */ /* 0x0003e40008000808 */
.L_x_45:
[----:B------:R-:W-:Y:S05]  /*12e0*/  @P3 BRA `(.L_x_47) ;  /* 0x00000000001c3947 */ /* 0x000fea0003800000 */
[----:B-12-45:R-:W1:Y:S02]  /*12f0*/  LDS R2, [UR8+0x34] ;  /* 0x00003408ff027984 */ /* 0x036e640008000800 */
[----:B-1----:R-:W-:-:S05]  /*1300*/  LOP3.LUT R2, R2, 0x38, RZ, 0xb8, !PT ;  /* 0x0000003802027812 */ /* 0x002fca00078eb8ff */
[----:B------:R1:W-:Y:S02]  /*1310*/  STS [UR8+0x34], R2 ;  /* 0x00003402ff007988 */ /* 0x0003e40008000808 */
.L_x_46:
[----:B------:R-:W-:Y:S05]  /*1320*/  @P3 BRA `(.L_x_48) ;  /* 0x00000000001c3947 */ /* 0x000fea0003800000 */
[----:B-12-45:R-:W1:Y:S02]  /*1330*/  LDS R2, [UR8+0x8] ;  /* 0x00000808ff027984 */ /* 0x036e640008000800 */
[----:B-1----:R-:W-:-:S05]  /*1340*/  LOP3.LUT R2, R2, 0x780, RZ, 0xb8, !PT ;  /* 0x0000078002027812 */ /* 0x002fca00078eb8ff */
[----:B------:R1:W-:Y:S02]  /*1350*/  STS [UR8+0x8], R2 ;  /* 0x00000802ff007988 */ /* 0x0003e40008000808 */
.L_x_47:
[----:B------:R-:W-:Y:S05]  /*1360*/  @P3 BRA `(.L_x_49) ;  /* 0x0000000000283947 */ /* 0x000fea0003800000 */
[----:B-12-45:R-:W1:Y:S02]  /*1370*/  LDS R2, [UR8+0x8] ;  /* 0x00000808ff027984 */ /* 0x036e640008000800 */
[----:B-1----:R-:W-:-:S05]  /*1380*/  LOP3.LUT R2, R2, 0x1800, RZ, 0xb8, !PT ;  /* 0x0000180002027812 */ /* 0x002fca00078eb8ff */
[----:B------:R1:W-:Y:S02]  /*1390*/  STS [UR8+0x8], R2 ;  /* 0x00000802ff007988 */ /* 0x0003e40008000808 */
.L_x_48:
[----:B------:R-:W-:Y:S05]  /*13a0*/  @P3 BREAK.RELIABLE B2 ;  /* 0x0000000000023942 */ /* 0x000fea0003800100 */
[----:B------:R-:W-:Y:S05]  /*13b0*/  @P3 BRA `(.L_x_50) ;  /* 0x0000000000243947 */ /* 0x000fea0003800000 */
[----:B-12-45:R-:W1:Y:S01]  /*13c0*/  LDS R2, [UR8+0x8] ;  /* 0x00000808ff027984 */ /* 0x036e620008000800 */
[----:B------:R-:W-:-:S05]  /*13d0*/  IMAD.MOV.U32 R3, RZ, RZ, 0x6000 ;  /* 0x00006000ff037424 */ /* 0x000fca00078e00ff */
[----:B-1----:R-:W-:-:S04]  /*13e0*/  LOP3.LUT R2, R2, 0x6000, R3, 0xd8, !PT ;  /* 0x0000600002027812 */ /* 0x002fc800078ed803 */
[----:B------:R-:W-:-:S05]  /*13f0*/  LOP3.LUT R2, R2, 0x400000, RZ, 0xb8, !PT ;  /* 0x0040000002027812 */ /* 0x000fca00078eb8ff */
[----:B------:R1:W-:Y:S02]  /*1400*/  STS [UR8+0x8], R2 ;  /* 0x00000802ff007988 */ /* 0x0003e40008000808 */
.L_x_49:
[----:B------:R-:W-:Y:S05]  /*1410*/  BSYNC.RELIABLE B2 ;  /* 0x0000000000027941 */ /* 0x000fea0003800100 */
.L_x_40:
[----:B-12-45:R-:W1:Y:S02]  /*1420*/  @!P3 LDS R2, [UR8+0x8] ;  /* 0x00000808ff02b984 */ /* 0x036e640008000800 */
[----:B-1----:R-:W-:-:S05]  /*1430*/  @!P3 LOP3.LUT R2, R2, 0x8000, RZ, 0xb8, !PT ;  /* 0x000080000202b812 */ /* 0x002fca00078eb8ff */
[----:B------:R1:W-:Y:S02]  /*1440*/  @!P3 STS [UR8+0x8], R2 ;  /* 0x00000802ff00b988 */ /* 0x0003e40008000808 */
.L_x_50:
[----:B------:R-:W-:Y:S05]  /*1450*/  BSYNC.RECONVERGENT B3 ;  /* 0x0000000000037941 */ /* 0x000fea0003800200 */
.L_x_39:
        /* <DEDUP_REMOVED lines=9> */
[----:B-1-3--:R-:W-:-:S05]  /*14f0*/  IMAD.SHL.U32 R4, R2, 0x4, RZ ;  /* 0x0000000402047824 */ /* 0x00afca00078e00ff */
        /* <DEDUP_REMOVED lines=8> */
.L_x_51:
[----:B------:R-:W-:Y:S05]  /*1580*/  @P0 BRA `(.L_x_52) ;  /* 0x00000000000c0947 */ /* 0x000fea0003800000 */
[----:B------:R0:W-:Y:S01]  /*1590*/  UTMACMDFLUSH ;  /* 0x00000000000079b7 */ /* 0x0001e20000000000 */
[----:B------:R-:W-:Y:S05]  /*15a0*/  @P0 BRA `(.L_x_52) ;  /* 0x0000000000040947 */ /* 0x000fea0003800000 */
[----:B------:R-:W-:-:S04]  /*15b0*/  DEPBAR.LE SB0, 0x0 ;  /* 0x000080000000791a */ /* 0x000fc80000000000 */
.L_x_52:
[----:B------:R-:W-:Y:S05]  /*15c0*/  WARPSYNC.ALL ;  /* 0x0000000000007948 */ /* 0x000fea0003800000 */
[----:B------:R-:W-:Y:S01]  /*15d0*/  NOP ;  /* 0x0000000000007918 */ /* 0x000fe20000000000 */
[----:B--2---:R-:W-:Y:S01]  /*15e0*/  BAR.SYNC.DEFER_BLOCKING 0x0 ;  /* 0x0000000000007b1d */ /* 0x004fe20000010000 */
[----:B-1--45:R-:W-:Y:S01]  /*15f0*/  SHF.R.U32.HI R2, RZ, 0x5, R0 ;  /* 0x00000005ff027819 */ /* 0x032fe20000011600 */
[----:B------:R-:W-:Y:S01]  /*1600*/  UIADD3 UR15, UPT, UPT, UR8, 0x6010, URZ ;  /* 0x00006010080f7890 */ /* 0x000fe2000fffe0ff */
[----:B------:R-:W-:Y:S01]  /*1610*/  ISETP.GE.AND P0, PT, R10, 0x1, PT ;  /* 0x000000010a00780c */ /* 0x000fe20003f06270 */
[----:B------:R-:W-:Y:S01]  /*1620*/  USHF.L.U32 UR19, UR7, 0x6, URZ ;  /* 0x0000000607137899 */ /* 0x000fe200080006ff */
[----:B------:R-:W-:Y:S01]  /*1630*/  R2UR UR22, R2 ;  /* 0x00000000021672ca */ /* 0x000fe200000e0000 */
[----:B------:R-:W-:Y:S01]  /*1640*/  VOTEU.ALL UP0, P3 ;  /* 0x0000000000ff7886 */ /* 0x000fe20001800000 */
[----:B------:R-:W-:Y:S01]  /*1650*/  UMOV UR4, 0x1 ;  /* 0x0000000100047882 */ /* 0x000fe20000000000 */
[----:B------:R-:W-:Y:S01]  /*1660*/  VOTEU.ALL UP1, P3 ;  /* 0x0000000000ff7886 */ /* 0x000fe20001820000 */
[----:B------:R-:W-:Y:S01]  /*1670*/  USHF.L.U32 UR14, UR9, 0x7, URZ ;  /* 0x00000007090e7899 */ /* 0x000fe200080006ff */
[----:B------:R-:W-:Y:S01]  /*1680*/  BSSY.RECONVERGENT B3, `(.L_x_53) ;  /* 0x0000018000037945 */ /* 0x000fe20003800200 */
[----:B------:R-:W-:-:S04]  /*1690*/  @!UP0 UIADD3 UR10, UPT, UPT, -UR4, 0x100000, URZ ;  /* 0x00100000040a8890 */ /* 0x000fc8000fffe1ff */
[----:B------:R-:W-:Y:S02]  /*16a0*/  @!UP0 USHF.L.U32 UR11, UR10, 0xb, URZ ;  /* 0x0000000b0a0b8899 */ /* 0x000fe400080006ff */
[----:B------:R-:W-:Y:S02]  /*16b0*/  @!UP0 USHF.L.U32 UR10, UR10, 0x1, URZ ;  /* 0x000000010a0a8899 */ /* 0x000fe400080006ff */
[----:B------:R-:W-:-:S04]  /*16c0*/  @!UP0 UIADD3 UR4, UPT, UPT, -UR4, 0x100000, URZ ;  /* 0x0010000004048890 */ /* 0x000fc8000fffe1ff */
[----:B------:R-:W-:Y:S02]  /*16d0*/  @!UP0 USHF.L.U32 UR5, UR4, 0xb, URZ ;  /* 0x0000000b04058899 */ /* 0x000fe400080006ff */
[----:B------:R-:W-:Y:S01]  /*16e0*/  @!UP0 USHF.L.U32 UR4, UR4, 0x1, URZ ;  /* 0x0000000104048899 */ /* 0x000fe200080006ff */
[----:B------:R-:W-:Y:S01]  /*16f0*/  VOTEU.ALL UP0, P3 ;  /* 0x0000000000ff7886 */ /* 0x000fe20001800000 */
[----:B------:R-:W1:Y:S04]  /*1700*/  FENCE.VIEW.ASYNC.S ;  /* 0x00000000000073c6 */ /* 0x000e680000000000 */
[----:B-1----:R1:W2:Y:S06]  /*1710*/  @!UP0 SYNCS.EXCH.64 URZ, [UR8+0x6000], UR10 ;  /* 0x0060000a08ff85b2 */ /* 0x0022ac0008000100 */
[----:B------:R1:W2:Y:S02]  /*1720*/  @!UP1 SYNCS.EXCH.64 URZ, [UR8+0x6010], UR4 ;  /* 0x0060100408ff95b2 */ /* 0x0002a40008000100 */
[----:B--2---:R-:W-:Y:S06]  /*1730*/  BAR.SYNC.DEFER_BLOCKING 0x0 ;  /* 0x0000000000007b1d */ /* 0x004fec0000010000 */
[----:B------:R-:W-:Y:S05]  /*1740*/  @P3 BRA `(.L_x_54) ;  /* 0x00000000002c3947 */ /* 0x000fea0003800000 */
[----:B-1----:R-:W-:Y:S02]  /*1750*/  UMOV UR4, 0x1 ;  /* 0x0000000100047882 */ /* 0x002fe40000000000 */
[----:B------:R-:W-:-:S04]  /*1760*/  UIADD3 UR10, UPT, UPT, -UR4, 0x100000, URZ ;  /* 0x00100000040a7890 */ /* 0x000fc8000fffe1ff */
[----:B------:R-:W-:Y:S02]  /*1770*/  USHF.L.U32 UR11, UR10, 0xb, URZ ;  /* 0x0000000b0a0b7899 */ /* 0x000fe400080006ff */
[----:B------:R-:W-:Y:S02]  /*1780*/  USHF.L.U32 UR10, UR10, 0x1, URZ ;  /* 0x000000010a0a7899 */ /* 0x000fe400080006ff */
[----:B------:R-:W-:-:S04]  /*1790*/  UIADD3 UR4, UPT, UPT, -UR4, 0x100000, URZ ;  /* 0x0010000004047890 */ /* 0x000fc8000fffe1ff */
[----:B------:R-:W-:Y:S02]  /*17a0*/  USHF.L.U32 UR5, UR4, 0xb, URZ ;  /* 0x0000000b04057899 */ /* 0x000fe400080006ff */
[----:B------:R-:W-:Y:S01]  /*17b0*/  USHF.L.U32 UR4, UR4, 0x1, URZ ;  /* 0x0000000104047899 */ /* 0x000fe200080006ff */
[----:B------:R-:W1:Y:S03]  /*17c0*/  FENCE.VIEW.ASYNC.S ;  /* 0x00000000000073c6 */ /* 0x000e660000000000 */
[----:B-1----:R2:W4:Y:S08]  /*17d0*/  SYNCS.EXCH.64 URZ, [UR8+0x6008], UR10 ;  /* 0x0060080a08ff75b2 */ /* 0x0025300008000100 */
[----:B------:R2:W5:Y:S02]  /*17e0*/  SYNCS.EXCH.64 URZ, [UR8+0x6018], UR4 ;  /* 0x0060180408ff75b2 */ /* 0x0005640008000100 */
[----:B--2---:R-:W-:Y:S01]  /*17f0*/  NOP ;  /* 0x0000000000007918 */ /* 0x004fe20000000000 */
.L_x_54:
[----:B-1----:R-:W-:Y:S05]  /*1800*/  BSYNC.RECONVERGENT B3 ;  /* 0x0000000000037941 */ /* 0x002fea0003800200 */
.L_x_53:
[----:B------:R-:W-:Y:S05]  /*1810*/  @!P0 BRA `(.L_x_55) ;  /* 0x00000008001c8947 */ /* 0x000fea0003800000 */
[----:B----45:R-:W-:Y:S01]  /*1820*/  BAR.SYNC.DEFER_BLOCKING 0x0 ;  /* 0x0000000000007b1d */ /* 0x030fe20000010000 */
[----:B------:R-:W-:Y:S01]  /*1830*/  ELECT P1, URZ, PT ;  /* 0x0000000000ff782f */ /* 0x000fe20003820000 */
[----:B------:R-:W-:Y:S01]  /*1840*/  @!P3 IMAD.MOV.U32 R2, RZ, RZ, 0x3000 ;  /* 0x00003000ff02b424 */ /* 0x000fe200078e00ff */
[----:B------:R-:W-:Y:S02]  /*1850*/  UIADD3 UR16, UPT, UPT, UR8, 0x4000, URZ ;  /* 0x0000400008107890 */ /* 0x000fe4000fffe0ff */
[----:B------:R-:W-:Y:S02]  /*1860*/  ISETP.LT.U32.AND P1, PT, R68, 0x20, P1 ;  /* 0x000000204400780c */ /* 0x000fe40000f21070 */
[----:B------:R-:W-:Y:S01]  /*1870*/  ELECT P0, URZ, PT ;  /* 0x0000000000ff782f */ /* 0x000fe20003800000 */
[----:B------:R-:W-:-:S03]  /*1880*/  UMOV UR10, UR14 ;  /* 0x0000000e000a7c82 */ /* 0x000fc60008000000 */
[----:B------:R-:W-:-:S07]  /*1890*/  ISETP.LT.U32.AND P0, PT, R68, 0x20, P0 ;  /* 0x000000204400780c */ /* 0x000fce0000701070 */
[----:B------:R-:W-:Y:S01]  /*18a0*/  VOTEU.ANY UP0, P1 ;  /* 0x0000000000ff7886 */ /* 0x000fe20000800100 */
[----:B------:R-:W-:-:S04]  /*18b0*/  VOTEU.ANY UP2, P1 ;  /* 0x0000000000ff7886 */ /* 0x000fc80000840100 */
[----:B------:R-:W-:Y:S02]  /*18c0*/  @UP0 UIADD3 UR17, UPT, UPT, UR8, 0x6000, URZ ;  /* 0x0000600008110890 */ /* 0x000fe4000fffe0ff */
[----:B------:R1:W-:Y:S01]  /*18d0*/  @!P3 SYNCS.ARRIVE.TRANS64 RZ, [UR8+0x6000], R2 ;  /* 0x00600002ffffb9a7 */ /* 0x0003e20008000008 */
[----:B------:R-:W-:Y:S01]  /*18e0*/  @UP0 UMOV UR18, URZ ;  /* 0x000000ff00120c82 */ /* 0x000fe20008000000 */
[----:B------:R-:W-:Y:S01]  /*18f0*/  BAR.SYNC.DEFER_BLOCKING 0x0 ;  /* 0x0000000000007b1d */ /* 0x000fe20000010000 */
[----:B------:R-:W-:-:S05]  /*1900*/  UISETP.NE.U32.AND UP0, UPT, UR22, URZ, UPT ;  /* 0x000000ff1600728c */ /* 0x000fca000bf05070 */
[----:B------:R-:W-:Y:S01]  /*1910*/  VOTEU.ANY UP1, P0 ;  /* 0x0000000000ff7886 */ /* 0x000fe20000020100 */
[----:B------:R-:W-:-:S04]  /*1920*/  VOTEU.ANY UP3, P0 ;  /* 0x0000000000ff7886 */ /* 0x000fc80000060100 */
[----:B------:R-:W-:Y:S01]  /*1930*/  @UP1 UIADD3 UR9, UPT, UPT, UR8, 0x6000, URZ ;  /* 0x0000600008091890 */ /* 0x000fe2000fffe0ff */
[----:B------:R-:W-:Y:S01]  /*1940*/  @UP1 UMOV UR11, URZ ;  /* 0x000000ff000b1c82 */ /* 0x000fe20008000000 */
[----:B------:R1:W-:Y:S01]  /*1950*/  @UP2 UTMALDG.2D [UR16], [UR24] ;  /* 0x00000010180025b4 */ /* 0x0003e20008008000 */
[----:B------:R2:W-:Y:S06]  /*1960*/  MEMBAR.ALL.CTA ;  /* 0x0000000000007992 */ /* 0x0005ec0000008000 */
[----:B--2---:R-:W2:Y:S02]  /*1970*/  FENCE.VIEW.ASYNC.S ;  /* 0x00000000000073c6 */ /* 0x004ea40000000000 */
[----:B--2---:R-:W-:Y:S06]  /*1980*/  BAR.SYNC.DEFER_BLOCKING 0x0 ;  /* 0x0000000000007b1d */ /* 0x004fec0000010000 */
[----:B------:R1:W-:Y:S02]  /*1990*/  @UP3 UTMALDG.2D [UR8], [UR26] ;  /* 0x000000081a0035b4 */ /* 0x0003e40008008000 */
[----:B------:R-:W-:Y:S06]  /*19a0*/  BAR.SYNC.DEFER_BLOCKING 0x0 ;  /* 0x0000000000007b1d */ /* 0x000fec0000010000 */
[----:B------:R-:W2:Y:S02]  /*19b0*/  SYNCS.PHASECHK.TRANS64.TRYWAIT P0, [UR8+0x6000], RZ ;  /* 0x006000ffff0075a7 */ /* 0x000ea40008001108 */
[----:B-12---:R-:W-:Y:S05]  /*19c0*/  @!P0 BRA `(.L_x_56) ;  /* 0x0000000c00988947 */ /* 0x006fea0003800000 */
.L_x_70:
[----:B------:R-:W-:Y:S05]  /*19d0*/  BRA.U UP0, `(.L_x_57) ;  /* 0x0000000100547547 */ /* 0x000fea000b800000 */
[----:B------:R-:W-:Y:S02]  /*19e0*/  USHF.R.U32.HI UR4, URZ, 0x4, UR16 ;  /* 0x00000004ff047899 */ /* 0x000fe40008011610 */
[----:B------:R-:W-:Y:S02]  /*19f0*/  USHF.R.U32.HI UR6, URZ, 0x4, UR8 ;  /* 0x00000004ff067899 */ /* 0x000fe40008011608 */
[----:B------:R-:W-:Y:S02]  /*1a00*/  USGXT.U32 UR4, UR4, 0xe ;  /* 0x0000000e0404789a */ /* 0x000fe40008000000 */
[----:B------:R-:W-:Y:S01]  /*1a10*/  USGXT.U32 UR6, UR6, 0xe ;  /* 0x0000000e0606789a */ /* 0x000fe20008000000 */
[----:B------:R-:W-:Y:S01]  /*1a20*/  UMOV UR10, 0xfffffffe ;  /* 0xfffffffe000a7882 */ /* 0x000fe20000000000 */
[----:B------:R-:W-:Y:S01]  /*1a30*/  UMOV UR11, 0x7fffbfdf ;  /* 0x7fffbfdf000b7882 */ /* 0x000fe20000000000 */
[----:B------:R-:W-:Y:S01]  /*1a40*/  UMOV UR12, 0x100 ;  /* 0x00000100000c7882 */ /* 0x000fe20000000000 */
[----:B------:R-:W-:Y:S01]  /*1a50*/  UMOV UR13, 0x40004040 ;  /* 0x40004040000d7882 */ /* 0x000fe20000000000 */
[----:B------:R-:W-:Y:S01]  /*1a60*/  UMOV UR5, URZ ;  /* 0x000000ff00057c82 */ /* 0x000fe20008000000 */
[----:B------:R-:W-:Y:S01]  /*1a70*/  UMOV UR7, URZ ;  /* 0x000000ff00077c82 */ /* 0x000fe20008000000 */
[----:B------:R-:W-:-:S02]  /*1a80*/  UIADD3.64 UR10, UPT, UPT, UR4, -UR10, URZ ;  /* 0x8000000a040a7297 */ /* 0x000fc4000fffe0ff */
[----:B------:R-:W-:Y:S01]  /*1a90*/  UIADD3.64 UR12, UPT, UPT, UR6, UR12, URZ ;  /* 0x0000000c060c7297 */ /* 0x000fe2000fffe0ff */
[----:B------:R-:W-:Y:S01]  /*1aa0*/  UMOV UR16, 0x0 ;  /* 0x0000000000107882 */ /* 0x000fe20000000000 */
[----:B------:R-:W-:Y:S01]  /*1ab0*/  UMOV UR17, 0x4210010 ;  /* 0x0421001000117882 */ /* 0x000fe20000000000 */
[----:B------:R-:W-:Y:S01]  /*1ac0*/  UMOV UR5, 0x80004020 ;  /* 0x8000402000057882 */ /* 0x000fe20000000000 */
[----:B------:R-:W-:Y:S01]  /*1ad0*/  UMOV UR7, 0x40004040 ;  /* 0x4000404000077882 */ /* 0x000fe20000000000 */
[----:B------:R-:W-:Y:S01]  /*1ae0*/  UMOV UR28, 0x0 ;  /* 0x00000000001c7882 */ /* 0x000fe20000000000 */
[----:B------:R-:W-:Y:S01]  /*1af0*/  UMOV UR29, 0x4210010 ;  /* 0x04210010001d7882 */ /* 0x000fe20000000000 */
[----:B------:R1:W-:Y:S02]  /*1b00*/  UTCQMMA gdesc[UR4], gdesc[UR6], tmem[UR23], tmem[UR16], idesc[UR17], !UPT ;  /* 0x00ff1006040075ea */ /* 0x0003e4000f800317 */
[----:B------:R1:W-:Y:S01]  /*1b10*/  UTCQMMA gdesc[UR10], gdesc[UR12], tmem[UR23], tmem[UR28], idesc[UR29], UPT ;  /* 0x00ff1c0c0a0075ea */ /* 0x0003e2000b800317 */
[----:B------:R-:W-:-:S02]  /*1b20*/  NOP ;  /* 0x0000000000007918 */ /* 0x000fc40000000000 */
.L_x_57:
[----:B------:R-:W-:Y:S01]  /*1b30*/  ELECT P0, URZ, PT ;  /* 0x0000000000ff782f */ /* 0x000fe20003800000 */
[----:B-1----:R-:W-:Y:S01]  /*1b40*/  UMOV UR4, UR15 ;  /* 0x0000000f00047c82 */ /* 0x002fe20008000000 */
[----:B------:R-:W-:Y:S02]  /*1b50*/  UMOV UR5, URZ ;  /* 0x000000ff00057c82 */ /* 0x000fe40008000000 */
[----:B------:R-:W-:-:S13]  /*1b60*/  ISETP.LT.U32.AND P0, PT, R68, 0x20, P0 ;  /* 0x000000204400780c */ /* 0x000fda0000701070 */
[----:B------:R-:W-:Y:S01]  /*1b70*/  VOTEU.ANY UP0, P0 ;  /* 0x0000000000ff7886 */ /* 0x000fe20000000100 */
[----:B------:R-:W-:Y:S01]  /*1b80*/  VOTEU.ANY UP1, P0 ;  /* 0x0000000000ff7886 */ /* 0x000fe20000020100 */
[----:B------:R-:W-:-:S03]  /*1b90*/  ISETP.GE.U32.AND P0, PT, R10, 0x41, PT ;  /* 0x000000410a00780c */ /* 0x000fc60003f06070 */
[----:B------:R-:W-:Y:S02]  /*1ba0*/  @UP0 UMOV UR4, UR4 ;  /* 0x0000000400040c82 */ /* 0x000fe40008000000 */
[----:B------:R1:W-:Y:S01]  /*1bb0*/  @UP1 UTCBAR [UR4], URZ ;  /* 0x000000ff040013e9 */ /* 0x0003e200080000ff */
[----:B------:R-:W-:Y:S06]  /*1bc0*/  BAR.SYNC.DEFER_BLOCKING 0x0 ;  /* 0x0000000000007b1d */ /* 0x000fec0000010000 */
[----:B------:R-:W2:Y:S02]  /*1bd0*/  SYNCS.PHASECHK.TRANS64.TRYWAIT P1, [UR8+0x6010], RZ ;  /* 0x006010ffff0075a7 */ /* 0x000ea40008021108 */
[----:B-12---:R-:W-:Y:S05]  /*1be0*/  @!P1 BRA `(.L_x_58) ;  /* 0x0000000c001c9947 */ /* 0x006fea0003800000 */
.L_x_71:
[----:B------:R-:W-:Y:S01]  /*1bf0*/  UMOV UR4, URZ ;  /* 0x000000ff00047c82 */ /* 0x000fe20008000000 */
[----:B------:R-:W-:Y:S05]  /*1c00*/  @!P0 BRA `(.L_x_55) ;  /* 0x0000000400208947 */ /* 0x000fea0003800000 */
[----:B------:R-:W1:Y:S01]  /*1c10*/  LDCU UR29, c[0x0][0x3a0] ;  /* 0x00007400ff1d77ac */ /* 0x000e620008000800 */
[----:B------:R-:W-:Y:S01]  /*1c20*/  UMOV UR9, 0x1 ;  /* 0x0000000100097882 */ /* 0x000fe20000000000 */
[----:B------:R-:W-:-:S05]  /*1c30*/  UMOV UR18, 0x40 ;  /* 0x0000004000127882 */ /* 0x000fca0000000000 */
.L_x_62:
[----:B------:R-:W-:Y:S01]  /*1c40*/  BAR.SYNC.DEFER_BLOCKING 0x0 ;  /* 0x0000000000007b1d */ /* 0x000fe20000010000 */
[----:B------:R-:W-:Y:S01]  /*1c50*/  ULEA UR28, UR9, UR8, 0x3 ;  /* 0x00000008091c7291 */ /* 0x000fe2000f8e18ff */
[----:B------:R-:W-:Y:S01]  /*1c60*/  @!P3 IMAD.MOV.U32 R2, RZ, RZ, 0x3000 ;  /* 0x00003000ff02b424 */ /* 0x000fe200078e00ff */
[----:B------:R-:W-:Y:S01]  /*1c70*/  ELECT P1, URZ, PT ;  /* 0x0000000000ff782f */ /* 0x000fe20003820000 */
[----:B------:R-:W-:-:S03]  /*1c80*/  ULEA UR16, UR9, UR8, 0xc ;  /* 0x0000000809107291 */ /* 0x000fc6000f8e60ff */
[----:B------:R-:W-:Y:S02]  /*1c90*/  ISETP.LT.U32.AND P1, PT, R68, 0x20, P1 ;  /* 0x000000204400780c */ /* 0x000fe40000f21070 */
[----:B------:R-:W-:Y:S01]  /*1ca0*/  ELECT P0, URZ, PT ;  /* 0x0000000000ff782f */ /* 0x000fe20003800000 */
[----:B------:R-:W-:-:S03]  /*1cb0*/  UIADD3 UR16, UPT, UPT, UR16, 0x4000, URZ ;  /* 0x0000400010107890 */ /* 0x000fc6000fffe0ff */
[----:B------:R-:W-:Y:S01]  /*1cc0*/  ISETP.LT.U32.AND P0, PT, R68, 0x20, P0 ;  /* 0x000000204400780c */ /* 0x000fe20000701070 */
[----:B------:R-:W-:Y:S01]  /*1cd0*/  ULEA UR12, UR9, UR8, 0xd ;  /* 0x00000008090c7291 */ /* 0x000fe2000f8e68ff */
[----:B------:R-:W-:Y:S01]  /*1ce0*/  UMOV UR15, UR18 ;  /* 0x00000012000f7c82 */ /* 0x000fe20008000000 */
[----:B------:R-:W-:-:S04]  /*1cf0*/  USHF.L.U32 UR5, UR4, 0x1f, URZ ;  /* 0x0000001f04057899 */ /* 0x000fc800080006ff */
[----:B------:R-:W-:Y:S01]  /*1d00*/  VOTEU.ANY UP0, P1 ;  /* 0x0000000000ff7886 */ /* 0x000fe20000800100 */
[----:B------:R2:W-:Y:S04]  /*1d10*/  @!P3 SYNCS.ARRIVE.TRANS64 RZ, [UR28+0x6000], R2 ;  /* 0x00600002ffffb9a7 */ /* 0x0005e8000800001c */
[----:B------:R-:W-:Y:S01]  /*1d20*/  @UP0 UIADD3 UR17, UPT, UPT, UR28, 0x6000, URZ ;  /* 0x000060001c110890 */ /* 0x000fe2000fffe0ff */
[----:B------:R-:W-:Y:S01]  /*1d30*/  VOTEU.ANY UP0, P1 ;  /* 0x0000000000ff7886 */ /* 0x000fe20000800100 */
[----:B------:R-:W-:Y:S01]  /*1d40*/  BAR.SYNC.DEFER_BLOCKING 0x0 ;  /* 0x0000000000007b1d */ /* 0x000fe20000010000 */
[----:B--2---:R-:W-:-:S05]  /*1d50*/  IMAD.U32 R2, RZ, RZ, UR5 ;  /* 0x00000005ff027e24 */ /* 0x004fca000f8e00ff */
[----:B------:R-:W-:-:S05]  /*1d60*/  VOTEU.ANY UP1, P0 ;  /* 0x0000000000ff7886 */ /* 0x000fca0000020100 */
[----:B------:R-:W-:Y:S01]  /*1d70*/  @UP1 UIADD3 UR13, UPT, UPT, UR28, 0x6000, URZ ;  /* 0x000060001c0d1890 */ /* 0x000fe2000fffe0ff */
[----:B------:R-:W-:Y:S01]  /*1d80*/  VOTEU.ANY UP1, P0 ;  /* 0x0000000000ff7886 */ /* 0x000fe20000020100 */
[----:B------:R2:W-:Y:S01]  /*1d90*/  @UP0 UTMALDG.2D [UR16], [UR24] ;  /* 0x00000010180005b4 */ /* 0x0005e20008008000 */
[----:B------:R-:W-:Y:S01]  /*1da0*/  UISETP.NE.U32.AND UP0, UPT, UR22, URZ, UPT ;  /* 0x000000ff1600728c */ /* 0x000fe2000bf05070 */
[----:B------:R4:W-:Y:S06]  /*1db0*/  MEMBAR.ALL.CTA ;  /* 0x0000000000007992 */ /* 0x0009ec0000008000 */
[----:B----4-:R-:W4:Y:S02]  /*1dc0*/  FENCE.VIEW.ASYNC.S ;  /* 0x00000000000073c6 */ /* 0x010f240000000000 */
[----:B----4-:R-:W-:Y:S06]  /*1dd0*/  BAR.SYNC.DEFER_BLOCKING 0x0 ;  /* 0x0000000000007b1d */ /* 0x010fec0000010000 */
[----:B------:R2:W-:Y:S02]  /*1de0*/  @UP1 UTMALDG.2D [UR12], [UR26] ;  /* 0x0000000c1a0015b4 */ /* 0x0005e40008008000 */
[----:B------:R-:W-:Y:S06]  /*1df0*/  BAR.SYNC.DEFER_BLOCKING 0x0 ;  /* 0x0000000000007b1d */ /* 0x000fec0000010000 */
[----:B------:R-:W4:Y:S02]  /*1e00*/  SYNCS.PHASECHK.TRANS64.TRYWAIT P0, [UR28+0x6000], R2 ;  /* 0x00600002ff0075a7 */ /* 0x000f24000800111c */
[----:B--2-4-:R-:W-:Y:S05]  /*1e10*/  @!P0 BRA `(.L_x_59) ;  /* 0x00000008009c8947 */ /* 0x014fea0003800000 */
.L_x_72:
[----:B------:R-:W-:Y:S05]  /*1e20*/  BRA.U UP0, `(.L_x_60) ;  /* 0x00000001004c7547 */ /* 0x000fea000b800000 */
[----:B------:R-:W-:Y:S02]  /*1e30*/  USHF.R.U32.HI UR10, URZ, 0x4, UR16 ;  /* 0x00000004ff0a7899 */ /* 0x000fe40008011610 */
[----:B------:R-:W-:Y:S02]  /*1e40*/  USHF.R.U32.HI UR12, URZ, 0x4, UR12 ;  /* 0x00000004ff0c7899 */ /* 0x000fe4000801160c */
[----:B------:R-:W-:Y:S02]  /*1e50*/  USGXT.U32 UR10, UR10, 0xe ;  /* 0x0000000e0a0a789a */ /* 0x000fe40008000000 */
[----:B------:R-:W-:Y:S02]  /*1e60*/  USGXT.U32 UR12, UR12, 0xe ;  /* 0x0000000e0c0c789a */ /* 0x000fe40008000000 */
[----:B------:R-:W-:Y:S02]  /*1e70*/  UIADD3 UR16, UP0, UPT, UR10, 0x2, URZ ;  /* 0x000000020a107890 */ /* 0x000fe4000ff1e0ff */
[----:B------:R-:W-:Y:S01]  /*1e80*/  UIADD3 UR30, UP1, UPT, UR12, 0x100, URZ ;  /* 0x000001000c1e7890 */ /* 0x000fe2000ff3e0ff */
[----:B------:R-:W-:Y:S01]  /*1e90*/  UMOV UR5, URZ ;  /* 0x000000ff00057c82 */ /* 0x000fe20008000000 */
[----:B------:R-:W-:Y:S01]  /*1ea0*/  UMOV UR6, URZ ;  /* 0x000000ff00067c82 */ /* 0x000fe20008000000 */
[----:B------:R-:W-:-:S02]  /*1eb0*/  UIADD3.X UR17, UPT, UPT, UR5, -0x7fffbfe0, URZ, UP0, !UPT ;  /* 0x8000402005117890 */ /* 0x000fc400087fe4ff */
[----:B------:R-:W-:Y:S01]  /*1ec0*/  UIADD3.X UR31, UPT, UPT, UR6, 0x40004040, URZ, UP1, !UPT ;  /* 0x40004040061f7890 */ /* 0x000fe20008ffe4ff */
[----:B------:R-:W-:Y:S01]  /*1ed0*/  UMOV UR32, 0x0 ;  /* 0x0000000000207882 */ /* 0x000fe20000000000 */
[----:B------:R-:W-:Y:S01]  /*1ee0*/  UMOV UR33, 0x4210010 ;  /* 0x0421001000217882 */ /* 0x000fe20000000000 */
[----:B------:R-:W-:Y:S01]  /*1ef0*/  UMOV UR11, 0x80004020 ;  /* 0x80004020000b7882 */ /* 0x000fe20000000000 */
[----:B------:R-:W-:Y:S01]  /*1f00*/  UMOV UR13, 0x40004040 ;  /* 0x40004040000d7882 */ /* 0x000fe20000000000 */
[----:B------:R-:W-:Y:S01]  /*1f10*/  UMOV UR6, 0x0 ;  /* 0x0000000000067882 */ /* 0x000fe20000000000 */
[----:B------:R-:W-:Y:S01]  /*1f20*/  UMOV UR7, 0x4210010 ;  /* 0x0421001000077882 */ /* 0x000fe20000000000 */
[----:B------:R2:W-:Y:S02]  /*1f30*/  UTCQMMA gdesc[UR10], gdesc[UR12], tmem[UR23], tmem[UR32], idesc[UR33], UPT ;  /* 0x00ff200c0a0075ea */ /* 0x0005e4000b800317 */
[----:B------:R2:W-:Y:S01]  /*1f40*/  UTCQMMA gdesc[UR16], gdesc[UR30], tmem[UR23], tmem[UR6], idesc[UR7], UPT ;  /* 0x00ff061e100075ea */ /* 0x0005e2000b800317 */
[----:B------:R-:W-:-:S02]  /*1f50*/  NOP ;  /* 0x0000000000007918 */ /* 0x000fc40000000000 */
.L_x_60:
[----:B------:R-:W-:Y:S01]  /*1f60*/  ELECT P0, URZ, PT ;  /* 0x0000000000ff782f */ /* 0x000fe20003800000 */
[----:B--2---:R-:W-:-:S03]  /*1f70*/  UIADD3 UR6, UPT, UPT, UR28, 0x6010, URZ ;  /* 0x000060101c067890 */ /* 0x004fc6000fffe0ff */
[----:B------:R-:W-:Y:S01]  /*1f80*/  ISETP.LT.U32.AND P0, PT, R68, 0x20, P0 ;  /* 0x000000204400780c */ /* 0x000fe20000701070 */
[----:B------:R-:W-:-:S12]  /*1f90*/  UMOV UR7, URZ ;  /* 0x000000ff00077c82 */ /* 0x000fd80008000000 */
[----:B------:R-:W-:Y:S01]  /*1fa0*/  VOTEU.ANY UP0, P0 ;  /* 0x0000000000ff7886 */ /* 0x000fe20000000100 */
[----:B------:R-:W-:-:S04]  /*1fb0*/  VOTEU.ANY UP1, P0 ;  /* 0x0000000000ff7886 */ /* 0x000fc80000020100 */
[----:B------:R-:W-:Y:S02]  /*1fc0*/  @UP0 UMOV UR6, UR6 ;  /* 0x0000000600060c82 */ /* 0x000fe40008000000 */
[----:B------:R2:W-:Y:S01]  /*1fd0*/  @UP1 UTCBAR [UR6], URZ ;  /* 0x000000ff060013e9 */ /* 0x0005e200080000ff */
[----:B------:R-:W-:Y:S06]  /*1fe0*/  BAR.SYNC.DEFER_BLOCKING 0x0 ;  /* 0x0000000000007b1d */ /* 0x000fec0000010000 */
[----:B------:R-:W4:Y:S02]  /*1ff0*/  SYNCS.PHASECHK.TRANS64.TRYWAIT P0, [UR28+0x6010], R2 ;  /* 0x00601002ff0075a7 */ /* 0x000f24000800111c */
[----:B--2-4-:R-:W-:Y:S05]  /*2000*/  @!P0 BRA `(.L_x_61) ;  /* 0x00000008002c8947 */ /* 0x014fea0003800000 */
.L_x_73:
[----:B------:R-:W-:Y:S02]  /*2010*/  UIADD3 UR9, UPT, UPT, UR9, 0x1, URZ ;  /* 0x0000000109097890 */ /* 0x000fe4000fffe0ff */
[----:B------:R-:W-:Y:S02]  /*2020*/  UIADD3 UR18, UPT, UPT, UR18, 0x40, URZ ;  /* 0x0000004012127890 */ /* 0x000fe4000fffe0ff */
[----:B------:R-:W-:-:S04]  /*2030*/  UISETP.NE.U32.AND UP0, UPT, UR9, 0x2, UPT ;  /* 0x000000020900788c */ /* 0x000fc8000bf05070 */
[----:B------:R-:W-:Y:S02]  /*2040*/  USEL UR5, URZ, 0x1, UP0 ;  /* 0x00000001ff057887 */ /* 0x000fe40008000000 */
[----:B------:R-:W-:Y:S02]  /*2050*/  USEL UR9, UR9, URZ, UP0 ;  /* 0x000000ff09097287 */ /* 0x000fe40008000000 */
[----:B-1----:R-:W-:Y:S02]  /*2060*/  UISETP.GE.AND UP0, UPT, UR18, UR29, UPT ;  /* 0x0000001d1200728c */ /* 0x002fe4000bf06270 */
[----:B------:R-:W-:-:S07]  /*2070*/  ULOP3.LUT UR4, UR4, UR5, URZ, 0x3c, !UPT ;  /* 0x0000000504047292 */ /* 0x000fce000f8e3cff */
[----:B------:R-:W-:Y:S05]  /*2080*/  BRA.U !UP0, `(.L_x_62) ;  /* 0xfffffff908ec7547 */ /* 0x000fea000b83ffff */
.L_x_55:
[----:B----45:R-:W-:Y:S01]  /*2090*/  BAR.SYNC.DEFER_BLOCKING 0x0 ;  /* 0x0000000000007b1d */ /* 0x030fe20000010000 */
[----:B------:R-:W-:-:S05]  /*20a0*/  IMAD.SHL.U32 R2, R0, 0x40, RZ ;  /* 0x0000004000027824 */ /* 0x000fca00078e00ff */
[----:B------:R-:W-:Y:S04]  /*20b0*/  BSSY.RECONVERGENT B3, `(.L_x_63) ;  /* 0x0000004000037945 */ /* 0x000fe80003800200 */
[----:B------:R-:W-:Y:S05]  /*20c0*/  @P3 BRA `(.L_x_64) ;  /* 0x0000000000083947 */ /* 0x000fea0003800000 */
[----:B------:R-:W1:Y:S02]  /*20d0*/  SYNCS.CCTL.IV [UR8+0x6000] ;  /* 0x00600000ff0079b1 */ /* 0x000e640008000008 */
[----:B-1----:R-:W1:Y:S02]  /*20e0*/  SYNCS.CCTL.IV [UR8+0x6010] ;  /* 0x00601000ff0079b1 */ /* 0x002e640008000008 */
.L_x_64:
[----:B------:R-:W-:Y:S05]  /*20f0*/  BSYNC.RECONVERGENT B3 ;  /* 0x0000000000037941 */ /* 0x000fea0003800200 */
.L_x_63:
[----:B-1----:R-:W-:Y:S06]  /*2100*/  BAR.SYNC.DEFER_BLOCKING 0x0 ;  /* 0x0000000000007b1d */ /* 0x002fec0000010000 */
[----:B------:R-:W-:Y:S04]  /*2110*/  BSSY.RECONVERGENT B3, `(.L_x_65) ;  /* 0x0000004000037945 */ /* 0x000fe80003800200 */
[----:B------:R-:W-:Y:S05]  /*2120*/  @P3 BRA `(.L_x_66) ;  /* 0x0000000000083947 */ /* 0x000fea0003800000 */
[----:B------:R-:W1:Y:S02]  /*2130*/  SYNCS.CCTL.IV [UR8+0x6008] ;  /* 0x00600800ff0079b1 */ /* 0x000e640008000008 */
[----:B-1----:R-:W1:Y:S02]  /*2140*/  SYNCS.CCTL.IV [UR8+0x6018] ;  /* 0x00601800ff0079b1 */ /* 0x002e640008000008 */
.L_x_66:
[----:B------:R-:W-:Y:S05]  /*2150*/  BSYNC.RECONVERGENT B3 ;  /* 0x0000000000037941 */ /* 0x000fea0003800200 */
.L_x_65:
[----:B------:R-:W-:Y:S01]  /*2160*/  USHF.L.U32 UR22, UR22, 0x15, URZ ;  /* 0x0000001516167899 */ /* 0x000fe200080006ff */
[----:B------:R-:W-:Y:S01]  /*2170*/  IMAD.SHL.U32 R3, R0, 0x10, RZ ;  /* 0x0000001000037824 */ /* 0x000fe200078e00ff */
[----:B------:R-:W-:Y:S01]  /*2180*/  LOP3.LUT R2, R2, 0x1800, RZ, 0xc0, !PT ;  /* 0x0000180002027812 */ /* 0x000fe200078ec0ff */
[C---:B---3--:R-:W-:Y:S01]  /*2190*/  IMAD.SHL.U32 R4, R0.reuse, 0x4, RZ ;  /* 0x0000000400047824 */ /* 0x048fe200078e00ff */
[----:B------:R-:W-:Y:S01]  /*21a0*/  ULOP3.LUT UR22, UR22, 0x600000, URZ, 0xc0, !UPT ;  /* 0x0060000016167892 */ /* 0x000fe2000f8ec0ff */
[----:B------:R-:W-:Y:S01]  /*21b0*/  IMAD.SHL.U32 R0, R0, 0x80, RZ ;  /* 0x0000008000007824 */ /* 0x000fe200078e00ff */
[----:B------:R-:W-:Y:S02]  /*21c0*/  LOP3.LUT R3, R2, 0x70, R3, 0xf8, !PT ;  /* 0x0000007002037812 */ /* 0x000fe400078ef803 */
[----:B------:R-:W-:Y:S01]  /*21d0*/  ELECT P0, URZ, PT ;  /* 0x0000000000ff782f */ /* 0x000fe20003800000 */
[----:B------:R-:W-:Y:S01]  /*21e0*/  UIADD3 UR22, UPT, UPT, UR23, UR22, URZ ;  /* 0x0000001617167290 */ /* 0x000fe2000fffe0ff */
[----:B------:R-:W-:Y:S01]  /*21f0*/  LOP3.LUT R3, R3, 0x40, R4, 0x78, !PT ;  /* 0x0000004003037812 */ /* 0x000fe200078e7804 */
[----:B------:R-:W-:Y:S01]  /*2200*/  UMOV UR9, UR14 ;  /* 0x0000000e00097c82 */ /* 0x000fe20008000000 */
[----:B------:R-:W-:Y:S01]  /*2210*/  ISETP.LT.U32.AND P0, PT, R68, 0x20, P0 ;  /* 0x000000204400780c */ /* 0x000fe20000701070 */
[----:B------:R-:W-:Y:S01]  /*2220*/  UMOV UR10, UR19 ;  /* 0x00000013000a7c82 */ /* 0x000fe20008000000 */
[----:B------:R-:W-:-:S04]  /*2230*/  LOP3.LUT R0, R3, 0x780, R0, 0xf8, !PT ;  /* 0x0000078003007812 */ /* 0x000fc800078ef800 */
[----:B------:R-:W-:Y:S01]  /*2240*/  LDTM.16dp32bit_t0_t15.x64 R4, tmem[UR22] ;  /* 0x00000016000479ee */ /* 0x000fe20008b00000 */
[----:B------:R-:W2:Y:S01]  /*2250*/  LDTM.16dp32bit_t16_t31.x64 R4, tmem[UR22+0x40] ;  /* 0x00004016000479ee */ /* 0x000ea20008b20000 */
[C---:B------:R-:W-:Y:S01]  /*2260*/  LOP3.LUT R2, R0.reuse, 0x10, RZ, 0x3c, !PT ;  /* 0x0000001000027812 */ /* 0x040fe200078e3cff */
[----:B------:R-:W-:Y:S01]  /*2270*/  NOP ;  /* 0x0000000000007918 */ /* 0x000fe20000000000 */
[----:B------:R-:W-:-:S03]  /*2280*/  LOP3.LUT R3, R0, 0x20, RZ, 0x3c, !PT ;  /* 0x0000002000037812 */ /* 0x000fc600078e3cff */
[----:B--2---:R-:W-:Y:S01]  /*2290*/  VOTEU.ANY UP1, P0 ;  /* 0x0000000000ff7886 */ /* 0x004fe20000020100 */
[----:B------:R-:W-:Y:S01]  /*22a0*/  VOTEU.ANY UP0, P0 ;  /* 0x0000000000ff7886 */ /* 0x000fe20000000100 */
[----:B------:R-:W-:Y:S02]  /*22b0*/  F2FP.SATFINITE.E4M3.F32.PACK_AB_MERGE_C R6, R7, R6, RZ ;  /* 0x000000060706723e */ /* 0x000fe400048070ff */
[----:B------:R-:W-:Y:S02]  /*22c0*/  F2FP.SATFINITE.E4M3.F32.PACK_AB_MERGE_C R10, R11, R10, RZ ;  /* 0x0000000a0b0a723e */ /* 0x000fe400048070ff */
[----:B------:R-:W-:Y:S02]  /*22d0*/  F2FP.SATFINITE.E4M3.F32.PACK_AB_MERGE_C R14, R15, R14, RZ ;  /* 0x0000000e0f0e723e */ /* 0x000fe400048070ff */
[----:B------:R-:W-:Y:S02]  /*22e0*/  F2FP.SATFINITE.E4M3.F32.PACK_AB_MERGE_C R7, R19, R18, RZ ;  /* 0x000000121307723e */ /* 0x000fe400048070ff */
[----:B------:R-:W-:-:S02]  /*22f0*/  F2FP.SATFINITE.E4M3.F32.PACK_AB_MERGE_C R22, R23, R22, RZ ;  /* 0x000000161716723e */ /* 0x000fc400048070ff */
[----:B------:R-:W-:Y:S02]  /*2300*/  F2FP.SATFINITE.E4M3.F32.PACK_AB_MERGE_C R26, R27, R26, RZ ;  /* 0x0000001a1b1a723e */ /* 0x000fe400048070ff */
        /* <DEDUP_REMOVED lines=10> */
[----:B------:R-:W-:-:S02]  /*23b0*/  F2FP.SATFINITE.E4M3.F32.PACK_AB_MERGE_C R4, R5, R4, R6 ;  /* 0x000000040504723e */ /* 0x000fc40004807006 */
[----:B------:R-:W-:Y:S02]  /*23c0*/  F2FP.SATFINITE.E4M3.F32.PACK_AB_MERGE_C R5, R9, R8, R10 ;  /* 0x000000080905723e */ /* 0x000fe4000480700a */
[----:B------:R-:W-:Y:S02]  /*23d0*/  F2FP.SATFINITE.E4M3.F32.PACK_AB_MERGE_C R6, R13, R12, R14 ;  /* 0x0000000c0d06723e */ /* 0x000fe4000480700e */
[----:B------:R-:W-:Y:S02]  /*23e0*/  F2FP.SATFINITE.E4M3.F32.PACK_AB_MERGE_C R7, R17, R16, R7 ;  /* 0x000000101107723e */ /* 0x000fe40004807007 */
[----:B------:R-:W-:Y:S02]  /*23f0*/  F2FP.SATFINITE.E4M3.F32.PACK_AB_MERGE_C R20, R21, R20, R22 ;  /* 0x000000141514723e */ /* 0x000fe40004807016 */
[----:B------:R-:W-:Y:S01]  /*2400*/  F2FP.SATFINITE.E4M3.F32.PACK_AB_MERGE_C R21, R25, R24, R26 ;  /* 0x000000181915723e */ /* 0x000fe2000480701a */
[----:B-1----:R1:W-:Y:S01]  /*2410*/  STS.128 [R0+UR8], R4 ;  /* 0x0000000400007988 */ /* 0x0023e20008000c08 */
[----:B------:R-:W-:-:S02]  /*2420*/  F2FP.SATFINITE.E4M3.F32.PACK_AB_MERGE_C R22, R29, R28, R30 ;  /* 0x0000001c1d16723e */ /* 0x000fc4000480701e */
[----:B------:R-:W-:Y:S02]  /*2430*/  F2FP.SATFINITE.E4M3.F32.PACK_AB_MERGE_C R23, R33, R32, R23 ;  /* 0x000000202117723e */ /* 0x000fe40004807017 */
[----:B------:R-:W-:Y:S02]  /*2440*/  F2FP.SATFINITE.E4M3.F32.PACK_AB_MERGE_C R36, R37, R36, R38 ;  /* 0x000000242524723e */ /* 0x000fe40004807026 */
[----:B------:R-:W-:Y:S01]  /*2450*/  F2FP.SATFINITE.E4M3.F32.PACK_AB_MERGE_C R37, R41, R40, R42 ;  /* 0x000000282925723e */ /* 0x000fe2000480702a */
[----:B------:R1:W-:Y:S01]  /*2460*/  STS.128 [R2+UR8], R20 ;  /* 0x0000001402007988 */ /* 0x0003e20008000c08 */
[----:B------:R-:W-:Y:S02]  /*2470*/  F2FP.SATFINITE.E4M3.F32.PACK_AB_MERGE_C R38, R45, R44, R46 ;  /* 0x0000002c2d26723e */ /* 0x000fe4000480702e */
[----:B------:R-:W-:Y:S02]  /*2480*/  F2FP.SATFINITE.E4M3.F32.PACK_AB_MERGE_C R39, R49, R48, R50 ;  /* 0x000000303127723e */ /* 0x000fe40004807032 */
[----:B------:R-:W-:-:S02]  /*2490*/  F2FP.SATFINITE.E4M3.F32.PACK_AB_MERGE_C R52, R53, R52, R54 ;  /* 0x000000343534723e */ /* 0x000fc40004807036 */
[----:B------:R-:W-:Y:S01]  /*24a0*/  F2FP.SATFINITE.E4M3.F32.PACK_AB_MERGE_C R53, R57, R56, R58 ;  /* 0x000000383935723e */ /* 0x000fe2000480703a */
[----:B------:R1:W-:Y:S01]  /*24b0*/  STS.128 [R3+UR8], R36 ;  /* 0x0000002403007988 */ /* 0x0003e20008000c08 */
[----:B------:R-:W-:Y:S02]  /*24c0*/  F2FP.SATFINITE.E4M3.F32.PACK_AB_MERGE_C R54, R61, R60, R62 ;  /* 0x0000003c3d36723e */ /* 0x000fe4000480703e */
[----:B------:R-:W-:Y:S02]  /*24d0*/  F2FP.SATFINITE.E4M3.F32.PACK_AB_MERGE_C R55, R65, R64, R66 ;  /* 0x000000404137723e */ /* 0x000fe40004807042 */
[----:B------:R-:W-:-:S05]  /*24e0*/  LOP3.LUT R8, R0, 0x30, RZ, 0x3c, !PT ;  /* 0x0000003000087812 */ /* 0x000fca00078e3cff */
[----:B------:R1:W-:Y:S01]  /*24f0*/  STS.128 [R8+UR8], R52 ;  /* 0x0000003408007988 */ /* 0x0003e20008000c08 */
[----:B------:R2:W-:Y:S06]  /*2500*/  MEMBAR.ALL.CTA ;  /* 0x0000000000007992 */ /* 0x0005ec0000008000 */
[----:B--2---:R-:W2:Y:S02]  /*2510*/  FENCE.VIEW.ASYNC.S ;  /* 0x00000000000073c6 */ /* 0x004ea40000000000 */
[----:B--2---:R-:W-:Y:S06]  /*2520*/  BAR.SYNC.DEFER_BLOCKING 0x0 ;  /* 0x0000000000007b1d */ /* 0x004fec0000010000 */
[----:B------:R1:W-:Y:S01]  /*2530*/  @UP1 UTMASTG.2D [UR8], [UR20] ;  /* 0x00000008140013b5 */ /* 0x0003e20008008000 */
[----:B------:R0:W-:Y:S01]  /*2540*/  UTMACMDFLUSH ;  /* 0x00000000000079b7 */ /* 0x0001e20000000000 */
[----:B------:R-:W-:-:S04]  /*2550*/  DEPBAR.LE SB0, 0x0 ;  /* 0x000080000000791a */ /* 0x000fc80000000000 */
[----:B------:R-:W-:Y:S08]  /*2560*/  BAR.SYNC.DEFER_BLOCKING 0x0 ;  /* 0x0000000000007b1d */ /* 0x000ff00000010000 */
[----:B------:R-:W-:Y:S06]  /*2570*/  BAR.SYNC.DEFER_BLOCKING 0x0 ;  /* 0x0000000000007b1d */ /* 0x000fec0000010000 */
[----:B-1----:R-:W-:Y:S05]  /*2580*/  @P2 BRA `(.L_x_67) ;  /* 0x0000000000a02947 */ /* 0x002fea0003800000 */
[----:B------:R-:W1:Y:S01]  /*2590*/  S2UR UR5, SR_CgaCtaId ;  /* 0x00000000000579c3 */ /* 0x000e620000008800 */
[----:B------:R-:W-:Y:S01]  /*25a0*/  NOP ;  /* 0x0000000000007918 */ /* 0x000fe20000000000 */
[----:B------:R-:W-:Y:S01]  /*25b0*/  UMOV UR4, 0x50 ;  /* 0x0000005000047882 */ /* 0x000fe20000000000 */
[----:B------:R-:W-:Y:S02]  /*25c0*/  IMAD.U32 R0, RZ, RZ, UR23 ;  /* 0x00000017ff007e24 */ /* 0x000fe4000f8e00ff */
[----:B------:R-:W-:Y:S02]  /*25d0*/  IMAD.MOV.U32 R3, RZ, RZ, 0xf ;  /* 0x0000000fff037424 */ /* 0x000fe400078e00ff */
[----:B------:R-:W-:Y:S01]  /*25e0*/  IMAD.MOV.U32 R7, RZ, RZ, 0x1 ;  /* 0x00000001ff077424 */ /* 0x000fe200078e00ff */
[----:B------:R-:W-:-:S04]  /*25f0*/  LOP3.LUT R0, R0, 0xffff, RZ, 0xc0, !PT ;  /* 0x0000ffff00007812 */ /* 0x000fc800078ec0ff */
[----:B------:R-:W-:-:S05]  /*2600*/  SHF.R.U32.HI R0, RZ, 0x5, R0 ;  /* 0x00000005ff007819 */ /* 0x000fca0000011600 */
[----:B------:R-:W-:Y:S01]  /*2610*/  VIADD R2, R0, 0x10 ;  /* 0x0000001000027836 */ /* 0x000fe20000000000 */
[----:B------:R-:W-:Y:S01]  /*2620*/  SHF.L.U32 R0, R3, R0, RZ ;  /* 0x0000000003007219 */ /* 0x000fe200000006ff */
[----:B-1----:R-:W-:-:S03]  /*2630*/  ULEA UR6, UR5, UR4, 0x18 ;  /* 0x0000000405067291 */ /* 0x002fc6000f8ec0ff */
[----:B------:R-:W-:-:S04]  /*2640*/  SHF.L.U32 R3, R7, R2, RZ ;  /* 0x0000000207037219 */ /* 0x000fc800000006ff */
[----:B------:R-:W-:Y:S02]  /*2650*/  LOP3.LUT R0, R3, R0, RZ, 0xfc, !PT ;  /* 0x0000000003007212 */ /* 0x000fe400078efcff */
[----:B------:R-:W1:Y:S02]  /*2660*/  LDS R5, [UR6] ;  /* 0x00000006ff057984 */ /* 0x000e640008000800 */
[C---:B------:R-:W-:Y:S02]  /*2670*/  LOP3.LUT R2, R0.reuse, 0xffff, RZ, 0xc0, !PT ;  /* 0x0000ffff00027812 */ /* 0x040fe400078ec0ff */
[----:B-1----:R-:W-:-:S04]  /*2680*/  LOP3.LUT R3, R0, 0xffff, R5, 0x80, !PT ;  /* 0x0000ffff00037812 */ /* 0x002fc800078e8005 */
[----:B------:R-:W-:-:S13]  /*2690*/  ISETP.NE.AND P0, PT, R3, R2, PT ;  /* 0x000000020300720c */ /* 0x000fda0003f05270 */
[----:B------:R-:W-:Y:S05]  /*26a0*/  @P0 BRA `(.L_x_68) ;  /* 0x0000000000500947 */ /* 0x000fea0003800000 */
[----:B------:R-:W-:Y:S02]  /*26b0*/  SHF.R.U32.HI R5, RZ, 0x10, R5 ;  /* 0x00000010ff057819 */ /* 0x000fe40000011605 */
[----:B------:R-:W-:-:S04]  /*26c0*/  SHF.R.U32.HI R2, RZ, 0x10, R0 ;  /* 0x00000010ff027819 */ /* 0x000fc80000011600 */
[----:B------:R-:W-:-:S04]  /*26d0*/  LOP3.LUT R5, R5, R2, RZ, 0xc0, !PT ;  /* 0x0000000205057212 */ /* 0x000fc800078ec0ff */
[----:B------:R-:W-:-:S13]  /*26e0*/  ISETP.NE.AND P0, PT, R5, R2, PT ;  /* 0x000000020500720c */ /* 0x000fda0003f05270 */
[----:B------:R-:W-:Y:S05]  /*26f0*/  @P0 BRA `(.L_x_69) ;  /* 0x0000000000300947 */ /* 0x000fea0003800000 */
[----:B------:R-:W-:Y:S01]  /*2700*/  R2UR UR4, R0 ;  /* 0x00000000000472ca */ /* 0x000fe200000e0000 */
[----:B------:R-:W-:Y:S01]  /*2710*/  VOTEU.ANY UR5, UPT, PT ;  /* 0x0000000000057886 */ /* 0x000fe200038e0100 */
[----:B------:R-:W1:Y:S01]  /*2720*/  S2R R0, SR_LANEID ;  /* 0x0000000000007919 */ /* 0x000e620000000000 */
[----:B------:R-:W-:-:S10]  /*2730*/  UFLO.U32 UR5, UR5 ;  /* 0x00000005000572bd */ /* 0x000fd400080e0000 */
[----:B------:R-:W-:-:S06]  /*2740*/  ULOP3.LUT UR4, URZ, UR4, URZ, 0x33, !UPT ;  /* 0x00000004ff047292 */ /* 0x000fcc000f8e33ff */
[----:B------:R-:W-:-:S04]  /*2750*/  IMAD.U32 R2, RZ, RZ, UR4 ;  /* 0x00000004ff027e24 */ /* 0x000fc8000f8e00ff */
[----:B------:R-:W2:Y:S02]  /*2760*/  REDUX UR7, R2 ;  /* 0x00000000020773c4 */ /* 0x000ea40000000000 */
[----:B------:R3:W-:Y:S01]  /*2770*/  UTCATOMSWS.AND URZ, UR4 ;  /* 0x0000000400ff79e3 */ /* 0x0007e20008000000 */
[----:B-1----:R-:W-:Y:S01]  /*2780*/  ISETP.EQ.U32.AND P0, PT, R0, UR5, PT ;  /* 0x0000000500007c0c */ /* 0x002fe2000bf02070 */
[----:B--2---:R-:W-:-:S12]  /*2790*/  IMAD.U32 R0, RZ, RZ, UR7 ;  /* 0x00000007ff007e24 */ /* 0x004fd8000f8e00ff */
[----:B------:R3:W-:Y:S01]  /*27a0*/  @P0 ATOMS.AND RZ, [UR6], R0 ;  /* 0x00000000ffff098c */ /* 0x0007e2000a800006 */
[----:B------:R-:W-:Y:S05]  /*27b0*/  BRA `(.L_x_67) ;  /* 0x0000000000147947 */ /* 0x000fea0003800000 */
.L_x_69:
[----:B------:R-:W-:-:S07]  /*27c0*/  MOV R2, 0x27e0 ;  /* 0x000027e000027802 */ /* 0x000fce0000000f00 */
[----:B------:R-:W-:Y:S05]  /*27d0*/  CALL.REL.NOINC `($__internal_0_$__cuda_sm10x_tcgen05_guardrail_trap_col_being_dealloced_not_returned_by_alloc) ;  /* 0x0000000000447944 */ /* 0x000fea0003c00000 */
[----:B------:R-:W-:Y:S05]  /*27e0*/  BRA `(.L_x_67) ;  /* 0x0000000000087947 */ /* 0x000fea0003800000 */
.L_x_68:
[----:B------:R-:W-:-:S07]  /*27f0*/  MOV R2, 0x2810 ;  /* 0x0000281000027802 */ /* 0x000fce0000000f00 */
[----:B------:R-:W-:Y:S05]  /*2800*/  CALL.REL.NOINC `($__internal_2_$__cuda_sm10x_tcgen05_guardrail_trap_unallocated_columns_being_dealloced) ;  /* 0x0000000000507944 */ /* 0x000fea0003c00000 */
.L_x_67:
[----:B------:R-:W-:Y:S01]  /*2810*/  NOP ;  /* 0x0000000000007918 */ /* 0x000fe20000000000 */
[----:B---3--:R-:W-:Y:S05]  /*2820*/  EXIT ;  /* 0x000000000000794d */ /* 0x008fea0003800000 */
.L_x_56:
[----:B------:R-:W1:Y:S02]  /*2830*/  SYNCS.PHASECHK.TRANS64.TRYWAIT P0, [UR8+0x6000], RZ ;  /* 0x006000ffff0075a7 */ /* 0x000e640008001108 */
[----:B-1----:R-:W-:Y:S05]  /*2840*/  @!P0 BRA `(.L_x_56) ;  /* 0xfffffffc00f88947 */ /* 0x002fea000383ffff */
[----:B------:R-:W-:Y:S05]  /*2850*/  BRA `(.L_x_70) ;  /* 0xfffffff0005c7947 */ /* 0x000fea000383ffff */
.L_x_58:
[----:B------:R-:W1:Y:S02]  /*2860*/  SYNCS.PHASECHK.TRANS64.TRYWAIT P1, [UR8+0x6010], RZ ;  /* 0x006010ffff0075a7 */ /* 0x000e640008021108 */
[----:B-1----:R-:W-:Y:S05]  /*2870*/  @!P1 BRA `(.L_x_58) ;  /* 0xfffffffc00f89947 */ /* 0x002fea000383ffff */
[----:B------:R-:W-:Y:S05]  /*2880*/  BRA `(.L_x_71) ;  /* 0xfffffff000d87947 */ /* 0x000fea000383ffff */
.L_x_59:
[----:B------:R-:W2:Y:S02]  /*2890*/  SYNCS.PHASECHK.TRANS64.TRYWAIT P0, [UR28+0x6000], R2 ;  /* 0x00600002ff0075a7 */ /* 0x000ea4000800111c */
[----:B--2---:R-:W-:Y:S05]  /*28a0*/  @!P0 BRA `(.L_x_59) ;  /* 0xfffffffc00f88947 */ /* 0x004fea000383ffff */
[----:B------:R-:W-:Y:S05]  /*28b0*/  BRA `(.L_x_72) ;  /* 0xfffffff400587947 */ /* 0x000fea000383ffff */
.L_x_61:
[----:B------:R-:W2:Y:S02]  /*28c0*/  SYNCS.PHASECHK.TRANS64.TRYWAIT P0, [UR28+0x6010], R2 ;  /* 0x00601002ff0075a7 */ /* 0x000ea4000800111c */
[----:B--2---:R-:W-:Y:S05]  /*28d0*/  @!P0 BRA `(.L_x_61) ;  /* 0xfffffffc00f88947 */ /* 0x004fea000383ffff */
[----:B------:R-:W-:Y:S05]  /*28e0*/  BRA `(.L_x_73) ;  /* 0xfffffff400c87947 */ /* 0x000fea000383ffff */
        .weak           $__internal_0_$__cuda_sm10x_tcgen05_guardrail_trap_col_being_dealloced_not_returned_by_alloc
        .type           $__internal_0_$__cuda_sm10x_tcgen05_guardrail_trap_col_being_dealloced_not_returned_by_alloc,@function
        .size           $__internal_0_$__cuda_sm10x_tcgen05_guardrail_trap_col_being_dealloced_not_returned_by_alloc,($__internal_1_$__cuda_sm10x_tcgen05_guardrail_trap_phase_invalid_during_alloc - $__internal_0_$__cuda_sm10x_tcgen05_guardrail_trap_col_being_dealloced_not_returned_by_alloc)
$__internal_0_$__cuda_sm10x_tcgen05_guardrail_trap_col_being_dealloced_not_returned_by_alloc:
[----:B------:R-:W-:Y:S05]  /*28f0*/  BPT.TRAP 0x1 ;  /* 0x000000040000795c */ /* 0x000fea0000300000 */
[----:B------:R-:W-:-:S04]  /*2900*/  IMAD.MOV.U32 R3, RZ, RZ, 0x0 ;  /* 0x00000000ff037424 */ /* 0x000fc800078e00ff */
[----:B------:R-:W-:Y:S05]  /*2910*/  RET.REL.NODEC R2 `(gluon_tcgen05) ;  /* 0xffffffd402b87950 */ /* 0x000fea0003c3ffff */
        .weak           $__internal_1_$__cuda_sm10x_tcgen05_guardrail_trap_phase_invalid_during_alloc
        .type           $__internal_1_$__cuda_sm10x_tcgen05_guardrail_trap_phase_invalid_during_alloc,@function
        .size           $__internal_1_$__cuda_sm10x_tcgen05_guardrail_trap_phase_invalid_during_alloc,($__internal_2_$__cuda_sm10x_tcgen05_guardrail_trap_unallocated_columns_being_dealloced - $__internal_1_$__cuda_sm10x_tcgen05_guardrail_trap_phase_invalid_during_alloc)
$__internal_1_$__cuda_sm10x_tcgen05_guardrail_trap_phase_invalid_during_alloc:
[----:B------:R-:W-:Y:S05]  /*2920*/  BPT.TRAP 0x1 ;  /* 0x000000040000795c */ /* 0x000fea0000300000 */
[----:B------:R-:W-:-:S04]  /*2930*/  IMAD.MOV.U32 R3, RZ, RZ, 0x0 ;  /* 0x00000000ff037424 */ /* 0x000fc800078e00ff */
[----:B------:R-:W-:Y:S05]  /*2940*/  RET.REL.NODEC R2 `(gluon_tcgen05) ;  /* 0xffffffd402ac7950 */ /* 0x000fea0003c3ffff */
        .weak           $__internal_2_$__cuda_sm10x_tcgen05_guardrail_trap_unallocated_columns_being_dealloced
        .type           $__internal_2_$__cuda_sm10x_tcgen05_guardrail_trap_unallocated_columns_being_dealloced,@function
        .size           $__internal_2_$__cuda_sm10x_tcgen05_guardrail_trap_unallocated_columns_being_dealloced,(.L_x_77 - $__internal_2_$__cuda_sm10x_tcgen05_guardrail_trap_unallocated_columns_being_dealloced)
$__internal_2_$__cuda_sm10x_tcgen05_guardrail_trap_unallocated_columns_being_dealloced:
[----:B------:R-:W-:Y:S05]  /*2950*/  BPT.TRAP 0x1 ;  /* 0x000000040000795c */ /* 0x000fea0000300000 */
[----:B------:R-:W-:-:S04]  /*2960*/  IMAD.MOV.U32 R3, RZ, RZ, 0x0 ;  /* 0x00000000ff037424 */ /* 0x000fc800078e00ff */
[----:B------:R-:W-:Y:S05]  /*2970*/  RET.REL.NODEC R2 `(gluon_tcgen05) ;  /* 0xffffffd402a07950 */ /* 0x000fea0003c3ffff */
.L_x_74:
[----:B------:R-:W-:-:S00]  /*2980*/  BRA `(.L_x_74) ;  /* 0xfffffffc00fc7947 */ /* 0x000fc0000383ffff */
[----:B------:R-:W-:-:S00]  /*2990*/  NOP ;  /* 0x0000000000007918 */ /* 0x000fc00000000000 */
        /* <DEDUP_REMOVED lines=14> */
.L_x_77:


//--------------------- .nv.shared.gluon_tcgen05  --------------------------
	.section	.nv.shared.gluon_tcgen05,"aw",@nobits
	.sectionflags	@""
	.align	16
	.zero		1024


//--------------------- .nv.shared.reserved.0     --------------------------
	.section	.nv.shared.reserved.0,"aw",@nobits
	.align	8
	.weak		__nv_reservedSMEM_offset_0_alias
	.size		__nv_reservedSMEM_offset_0_alias, 0, 64
	.other		__nv_reservedSMEM_offset_0_alias,@"STO_CUDA_RESERVED_SHARED STV_DEFAULT"
__nv_reservedSMEM_offset_0_alias:
	.zero		0
.nv.shared.reserved.0:
	.zero		64
	.weak		__nv_reservedSMEM_allocation_phase
	.type		__nv_reservedSMEM_allocation_phase,@object
	.size		__nv_reservedSMEM_allocation_phase,(.L_0 - __nv_reservedSMEM_allocation_phase)
__nv_reservedSMEM_allocation_phase:
	.zero		1
.L_0:
	.zero		7
	.weak		__nv_reservedSMEM_devtool_atexit_pc
	.type		__nv_reservedSMEM_devtool_atexit_pc,@object
	.size		__nv_reservedSMEM_devtool_atexit_pc,(__nv_reservedSMEM_allocation_mask - __nv_reservedSMEM_devtool_atexit_pc)
__nv_reservedSMEM_devtool_atexit_pc:
	.zero		8
	.weak		__nv_reservedSMEM_allocation_mask
	.type		__nv_reservedSMEM_allocation_mask,@object
	.size		__nv_reservedSMEM_allocation_mask,(.L_2 - __nv_reservedSMEM_allocation_mask)
__nv_reservedSMEM_allocation_mask:
	.zero		4
.L_2:


//--------------------- .nv.constant0.gluon_tcgen05 --------------------------
	.section	.nv.constant0.gluon_tcgen05,"a",@progbits
	.sectionflags	@""
	.align	4
.nv.constant0.gluon_tcgen05:
	.zero		976


//--------------------- SYMBOLS --------------------------

	.type		.nv.reservedSmem.offset0,@object
	.size		.nv.reservedSmem.offset0,0x4
	.type		.nv.reservedSmem.cap,@object
	.size		.nv.reservedSmem.cap,0x4
